//
// Generated by NVIDIA NVVM Compiler
//
// Compiler Build ID: CL-36424714
// Cuda compilation tools, release 13.0, V13.0.88
// Based on NVVM 20.0.0
//

.version 9.0
.target sm_100
.address_size 64

	// .globl	apply_dag_force
.const .align 4 .b8 c_semantic_config[176];

.visible .entry apply_dag_force(
	.param .u64 .ptr .align 1 apply_dag_force_param_0,
	.param .u64 .ptr .align 1 apply_dag_force_param_1,
	.param .u64 .ptr .align 1 apply_dag_force_param_2,
	.param .u64 .ptr .align 1 apply_dag_force_param_3,
	.param .u32 apply_dag_force_param_4
)
{
	.reg .pred 	%p<61>;
	.reg .b16 	%rs<4>;
	.reg .b32 	%r<54>;
	.reg .b32 	%f<322>;
	.reg .b64 	%rd<60>;

	ld.param.u64 	%rd29, [apply_dag_force_param_0];
	ld.param.u64 	%rd30, [apply_dag_force_param_2];
	ld.param.u64 	%rd28, [apply_dag_force_param_3];
	ld.param.u32 	%r26, [apply_dag_force_param_4];
	cvta.to.global.u64 	%rd1, %rd30;
	cvta.to.global.u64 	%rd2, %rd29;
	mov.u32 	%r27, %ctaid.x;
	mov.u32 	%r28, %ntid.x;
	mov.u32 	%r29, %tid.x;
	mad.lo.s32 	%r1, %r27, %r28, %r29;
	setp.ge.s32 	%p1, %r1, %r26;
	ld.const.u8 	%rs1, [c_semantic_config+16];
	setp.eq.s16 	%p2, %rs1, 0;
	or.pred  	%p3, %p1, %p2;
	@%p3 bra 	$L__BB0_53;
	mul.wide.s32 	%rd31, %r1, 4;
	add.s64 	%rd32, %rd2, %rd31;
	ld.global.u32 	%r2, [%rd32];
	setp.lt.s32 	%p4, %r2, 0;
	@%p4 bra 	$L__BB0_53;
	cvt.rn.f32.u32 	%f140, %r2;
	ld.const.f32 	%f141, [c_semantic_config];
	mul.f32 	%f142, %f141, %f140;
	mul.wide.s32 	%rd33, %r1, 12;
	add.s64 	%rd34, %rd1, %rd33;
	add.s64 	%rd3, %rd34, 4;
	ld.global.f32 	%f143, [%rd34+4];
	sub.f32 	%f144, %f142, %f143;
	ld.const.f32 	%f145, [c_semantic_config+8];
	mul.f32 	%f1, %f144, %f145;
	min.s32 	%r3, %r1, %r26;
	setp.lt.s32 	%p5, %r3, 1;
	mov.f32 	%f262, 0f00000000;
	mov.b32 	%r48, 0;
	mov.f32 	%f263, %f262;
	mov.f32 	%f264, %f262;
	@%p5 bra 	$L__BB0_24;
	ld.const.f32 	%f2, [c_semantic_config+4];
	ld.const.f32 	%f3, [c_semantic_config+12];
	and.b32  	%r4, %r3, 3;
	setp.lt.u32 	%p6, %r3, 4;
	mov.f32 	%f264, 0f00000000;
	mov.b32 	%r46, 0;
	mov.f32 	%f263, %f264;
	mov.f32 	%f262, %f264;
	@%p6 bra 	$L__BB0_18;
	and.b32  	%r46, %r3, 2147483644;
	neg.s32 	%r45, %r46;
	add.s64 	%rd53, %rd2, 8;
	add.s64 	%rd52, %rd1, 24;
	mov.f32 	%f264, 0f00000000;
$L__BB0_5:
	ld.global.u32 	%r32, [%rd53+-8];
	setp.ne.s32 	%p7, %r32, %r2;
	@%p7 bra 	$L__BB0_8;
	ld.global.f32 	%f149, [%rd3+-4];
	ld.global.f32 	%f150, [%rd52+-24];
	sub.f32 	%f7, %f149, %f150;
	ld.global.f32 	%f151, [%rd3+4];
	ld.global.f32 	%f152, [%rd52+-16];
	sub.f32 	%f8, %f151, %f152;
	fma.rn.f32 	%f153, %f7, %f7, 0f00000000;
	fma.rn.f32 	%f154, %f8, %f8, %f153;
	sqrt.rn.f32 	%f9, %f154;
	setp.geu.f32 	%p8, %f9, %f2;
	setp.leu.f32 	%p9, %f9, 0f358637BD;
	or.pred  	%p10, %p9, %p8;
	@%p10 bra 	$L__BB0_8;
	sub.f32 	%f155, %f2, %f9;
	mul.f32 	%f156, %f3, %f155;
	div.rn.f32 	%f157, %f156, %f9;
	fma.rn.f32 	%f262, %f7, %f157, %f262;
	fma.rn.f32 	%f263, %f157, 0f00000000, %f263;
	fma.rn.f32 	%f264, %f8, %f157, %f264;
$L__BB0_8:
	ld.global.u32 	%r33, [%rd53+-4];
	setp.ne.s32 	%p11, %r33, %r2;
	@%p11 bra 	$L__BB0_11;
	ld.global.f32 	%f158, [%rd3+-4];
	ld.global.f32 	%f159, [%rd52+-12];
	sub.f32 	%f16, %f158, %f159;
	ld.global.f32 	%f160, [%rd3+4];
	ld.global.f32 	%f161, [%rd52+-4];
	sub.f32 	%f17, %f160, %f161;
	fma.rn.f32 	%f162, %f16, %f16, 0f00000000;
	fma.rn.f32 	%f163, %f17, %f17, %f162;
	sqrt.rn.f32 	%f18, %f163;
	setp.geu.f32 	%p12, %f18, %f2;
	setp.leu.f32 	%p13, %f18, 0f358637BD;
	or.pred  	%p14, %p13, %p12;
	@%p14 bra 	$L__BB0_11;
	sub.f32 	%f164, %f2, %f18;
	mul.f32 	%f165, %f3, %f164;
	div.rn.f32 	%f166, %f165, %f18;
	fma.rn.f32 	%f262, %f16, %f166, %f262;
	fma.rn.f32 	%f263, %f166, 0f00000000, %f263;
	fma.rn.f32 	%f264, %f17, %f166, %f264;
$L__BB0_11:
	ld.global.u32 	%r34, [%rd53];
	setp.ne.s32 	%p15, %r34, %r2;
	@%p15 bra 	$L__BB0_14;
	ld.global.f32 	%f167, [%rd3+-4];
	ld.global.f32 	%f168, [%rd52];
	sub.f32 	%f25, %f167, %f168;
	ld.global.f32 	%f169, [%rd3+4];
	ld.global.f32 	%f170, [%rd52+8];
	sub.f32 	%f26, %f169, %f170;
	fma.rn.f32 	%f171, %f25, %f25, 0f00000000;
	fma.rn.f32 	%f172, %f26, %f26, %f171;
	sqrt.rn.f32 	%f27, %f172;
	setp.geu.f32 	%p16, %f27, %f2;
	setp.leu.f32 	%p17, %f27, 0f358637BD;
	or.pred  	%p18, %p17, %p16;
	@%p18 bra 	$L__BB0_14;
	sub.f32 	%f173, %f2, %f27;
	mul.f32 	%f174, %f3, %f173;
	div.rn.f32 	%f175, %f174, %f27;
	fma.rn.f32 	%f262, %f25, %f175, %f262;
	fma.rn.f32 	%f263, %f175, 0f00000000, %f263;
	fma.rn.f32 	%f264, %f26, %f175, %f264;
$L__BB0_14:
	ld.global.u32 	%r35, [%rd53+4];
	setp.ne.s32 	%p19, %r35, %r2;
	@%p19 bra 	$L__BB0_17;
	ld.global.f32 	%f176, [%rd3+-4];
	ld.global.f32 	%f177, [%rd52+12];
	sub.f32 	%f34, %f176, %f177;
	ld.global.f32 	%f178, [%rd3+4];
	ld.global.f32 	%f179, [%rd52+20];
	sub.f32 	%f35, %f178, %f179;
	fma.rn.f32 	%f180, %f34, %f34, 0f00000000;
	fma.rn.f32 	%f181, %f35, %f35, %f180;
	sqrt.rn.f32 	%f36, %f181;
	setp.geu.f32 	%p20, %f36, %f2;
	setp.leu.f32 	%p21, %f36, 0f358637BD;
	or.pred  	%p22, %p21, %p20;
	@%p22 bra 	$L__BB0_17;
	sub.f32 	%f182, %f2, %f36;
	mul.f32 	%f183, %f3, %f182;
	div.rn.f32 	%f184, %f183, %f36;
	fma.rn.f32 	%f262, %f34, %f184, %f262;
	fma.rn.f32 	%f263, %f184, 0f00000000, %f263;
	fma.rn.f32 	%f264, %f35, %f184, %f264;
$L__BB0_17:
	add.s32 	%r45, %r45, 4;
	add.s64 	%rd53, %rd53, 16;
	add.s64 	%rd52, %rd52, 48;
	setp.ne.s32 	%p23, %r45, 0;
	@%p23 bra 	$L__BB0_5;
$L__BB0_18:
	setp.eq.s32 	%p24, %r4, 0;
	mov.u32 	%r48, %r3;
	@%p24 bra 	$L__BB0_24;
	mul.wide.u32 	%rd35, %r46, 12;
	add.s64 	%rd36, %rd35, %rd1;
	add.s64 	%rd55, %rd36, 8;
	mul.wide.u32 	%rd37, %r46, 4;
	add.s64 	%rd54, %rd2, %rd37;
	neg.s32 	%r47, %r4;
$L__BB0_20:
	.pragma "nounroll";
	ld.global.u32 	%r36, [%rd54];
	setp.ne.s32 	%p25, %r36, %r2;
	@%p25 bra 	$L__BB0_23;
	ld.global.f32 	%f185, [%rd3+-4];
	ld.global.f32 	%f186, [%rd55+-8];
	sub.f32 	%f52, %f185, %f186;
	ld.global.f32 	%f187, [%rd3+4];
	ld.global.f32 	%f188, [%rd55];
	sub.f32 	%f53, %f187, %f188;
	fma.rn.f32 	%f189, %f52, %f52, 0f00000000;
	fma.rn.f32 	%f190, %f53, %f53, %f189;
	sqrt.rn.f32 	%f54, %f190;
	setp.geu.f32 	%p26, %f54, %f2;
	setp.leu.f32 	%p27, %f54, 0f358637BD;
	or.pred  	%p28, %p27, %p26;
	@%p28 bra 	$L__BB0_23;
	sub.f32 	%f191, %f2, %f54;
	mul.f32 	%f192, %f3, %f191;
	div.rn.f32 	%f193, %f192, %f54;
	fma.rn.f32 	%f262, %f52, %f193, %f262;
	fma.rn.f32 	%f263, %f193, 0f00000000, %f263;
	fma.rn.f32 	%f264, %f53, %f193, %f264;
$L__BB0_23:
	add.s64 	%rd55, %rd55, 12;
	add.s64 	%rd54, %rd54, 4;
	add.s32 	%r47, %r47, 1;
	setp.ne.s32 	%p29, %r47, 0;
	mov.u32 	%r48, %r3;
	@%p29 bra 	$L__BB0_20;
$L__BB0_24:
	setp.ge.s32 	%p30, %r48, %r26;
	@%p30 bra 	$L__BB0_30;
	setp.eq.s32 	%p31, %r48, %r1;
	@%p31 bra 	$L__BB0_29;
	mul.wide.u32 	%rd38, %r48, 4;
	add.s64 	%rd39, %rd2, %rd38;
	ld.global.u32 	%r37, [%rd39];
	setp.ne.s32 	%p32, %r37, %r2;
	@%p32 bra 	$L__BB0_29;
	mul.wide.u32 	%rd40, %r48, 12;
	add.s64 	%rd41, %rd1, %rd40;
	ld.global.f32 	%f194, [%rd3+-4];
	ld.global.f32 	%f195, [%rd41];
	sub.f32 	%f64, %f194, %f195;
	ld.global.f32 	%f196, [%rd3+4];
	ld.global.f32 	%f197, [%rd41+8];
	sub.f32 	%f65, %f196, %f197;
	fma.rn.f32 	%f198, %f64, %f64, 0f00000000;
	fma.rn.f32 	%f199, %f65, %f65, %f198;
	sqrt.rn.f32 	%f66, %f199;
	ld.const.f32 	%f67, [c_semantic_config+4];
	setp.geu.f32 	%p33, %f66, %f67;
	setp.leu.f32 	%p34, %f66, 0f358637BD;
	or.pred  	%p35, %p34, %p33;
	@%p35 bra 	$L__BB0_29;
	ld.const.f32 	%f200, [c_semantic_config+12];
	sub.f32 	%f201, %f67, %f66;
	mul.f32 	%f202, %f200, %f201;
	div.rn.f32 	%f203, %f202, %f66;
	fma.rn.f32 	%f262, %f64, %f203, %f262;
	fma.rn.f32 	%f263, %f203, 0f00000000, %f263;
	fma.rn.f32 	%f264, %f65, %f203, %f264;
$L__BB0_29:
	add.s32 	%r48, %r48, 1;
$L__BB0_30:
	setp.ge.s32 	%p36, %r48, %r26;
	@%p36 bra 	$L__BB0_52;
	ld.const.f32 	%f77, [c_semantic_config+4];
	ld.const.f32 	%f78, [c_semantic_config+12];
	sub.s32 	%r38, %r26, %r48;
	and.b32  	%r16, %r38, 3;
	setp.eq.s32 	%p37, %r16, 0;
	mov.u32 	%r52, %r48;
	@%p37 bra 	$L__BB0_37;
	mul.wide.u32 	%rd42, %r48, 12;
	add.s64 	%rd43, %rd42, %rd1;
	add.s64 	%rd57, %rd43, 8;
	mul.wide.u32 	%rd44, %r48, 4;
	add.s64 	%rd56, %rd2, %rd44;
	neg.s32 	%r50, %r16;
	mov.u32 	%r52, %r48;
$L__BB0_33:
	.pragma "nounroll";
	ld.global.u32 	%r39, [%rd56];
	setp.ne.s32 	%p38, %r39, %r2;
	@%p38 bra 	$L__BB0_36;
	ld.global.f32 	%f205, [%rd3+-4];
	ld.global.f32 	%f206, [%rd57+-8];
	sub.f32 	%f82, %f205, %f206;
	ld.global.f32 	%f207, [%rd3+4];
	ld.global.f32 	%f208, [%rd57];
	sub.f32 	%f83, %f207, %f208;
	fma.rn.f32 	%f209, %f82, %f82, 0f00000000;
	fma.rn.f32 	%f210, %f83, %f83, %f209;
	sqrt.rn.f32 	%f84, %f210;
	setp.geu.f32 	%p39, %f84, %f77;
	setp.leu.f32 	%p40, %f84, 0f358637BD;
	or.pred  	%p41, %p40, %p39;
	@%p41 bra 	$L__BB0_36;
	sub.f32 	%f211, %f77, %f84;
	mul.f32 	%f212, %f78, %f211;
	div.rn.f32 	%f213, %f212, %f84;
	fma.rn.f32 	%f262, %f82, %f213, %f262;
	fma.rn.f32 	%f263, %f213, 0f00000000, %f263;
	fma.rn.f32 	%f264, %f83, %f213, %f264;
$L__BB0_36:
	add.s32 	%r52, %r52, 1;
	add.s64 	%rd57, %rd57, 12;
	add.s64 	%rd56, %rd56, 4;
	add.s32 	%r50, %r50, 1;
	setp.ne.s32 	%p42, %r50, 0;
	@%p42 bra 	$L__BB0_33;
$L__BB0_37:
	sub.s32 	%r40, %r48, %r26;
	setp.gt.u32 	%p43, %r40, -4;
	@%p43 bra 	$L__BB0_52;
	sub.s32 	%r53, %r52, %r26;
	mul.wide.u32 	%rd45, %r52, 4;
	add.s64 	%rd46, %rd45, %rd2;
	add.s64 	%rd59, %rd46, 8;
	mul.wide.u32 	%rd47, %r52, 12;
	add.s64 	%rd48, %rd47, %rd1;
	add.s64 	%rd58, %rd48, 24;
$L__BB0_39:
	ld.global.u32 	%r41, [%rd59+-8];
	setp.ne.s32 	%p44, %r41, %r2;
	@%p44 bra 	$L__BB0_42;
	ld.global.f32 	%f214, [%rd3+-4];
	ld.global.f32 	%f215, [%rd58+-24];
	sub.f32 	%f100, %f214, %f215;
	ld.global.f32 	%f216, [%rd3+4];
	ld.global.f32 	%f217, [%rd58+-16];
	sub.f32 	%f101, %f216, %f217;
	fma.rn.f32 	%f218, %f100, %f100, 0f00000000;
	fma.rn.f32 	%f219, %f101, %f101, %f218;
	sqrt.rn.f32 	%f102, %f219;
	setp.geu.f32 	%p45, %f102, %f77;
	setp.leu.f32 	%p46, %f102, 0f358637BD;
	or.pred  	%p47, %p46, %p45;
	@%p47 bra 	$L__BB0_42;
	sub.f32 	%f220, %f77, %f102;
	mul.f32 	%f221, %f78, %f220;
	div.rn.f32 	%f222, %f221, %f102;
	fma.rn.f32 	%f262, %f100, %f222, %f262;
	fma.rn.f32 	%f263, %f222, 0f00000000, %f263;
	fma.rn.f32 	%f264, %f101, %f222, %f264;
$L__BB0_42:
	ld.global.u32 	%r42, [%rd59+-4];
	setp.ne.s32 	%p48, %r42, %r2;
	@%p48 bra 	$L__BB0_45;
	ld.global.f32 	%f223, [%rd3+-4];
	ld.global.f32 	%f224, [%rd58+-12];
	sub.f32 	%f109, %f223, %f224;
	ld.global.f32 	%f225, [%rd3+4];
	ld.global.f32 	%f226, [%rd58+-4];
	sub.f32 	%f110, %f225, %f226;
	fma.rn.f32 	%f227, %f109, %f109, 0f00000000;
	fma.rn.f32 	%f228, %f110, %f110, %f227;
	sqrt.rn.f32 	%f111, %f228;
	setp.geu.f32 	%p49, %f111, %f77;
	setp.leu.f32 	%p50, %f111, 0f358637BD;
	or.pred  	%p51, %p50, %p49;
	@%p51 bra 	$L__BB0_45;
	sub.f32 	%f229, %f77, %f111;
	mul.f32 	%f230, %f78, %f229;
	div.rn.f32 	%f231, %f230, %f111;
	fma.rn.f32 	%f262, %f109, %f231, %f262;
	fma.rn.f32 	%f263, %f231, 0f00000000, %f263;
	fma.rn.f32 	%f264, %f110, %f231, %f264;
$L__BB0_45:
	ld.global.u32 	%r43, [%rd59];
	setp.ne.s32 	%p52, %r43, %r2;
	@%p52 bra 	$L__BB0_48;
	ld.global.f32 	%f232, [%rd3+-4];
	ld.global.f32 	%f233, [%rd58];
	sub.f32 	%f118, %f232, %f233;
	ld.global.f32 	%f234, [%rd3+4];
	ld.global.f32 	%f235, [%rd58+8];
	sub.f32 	%f119, %f234, %f235;
	fma.rn.f32 	%f236, %f118, %f118, 0f00000000;
	fma.rn.f32 	%f237, %f119, %f119, %f236;
	sqrt.rn.f32 	%f120, %f237;
	setp.geu.f32 	%p53, %f120, %f77;
	setp.leu.f32 	%p54, %f120, 0f358637BD;
	or.pred  	%p55, %p54, %p53;
	@%p55 bra 	$L__BB0_48;
	sub.f32 	%f238, %f77, %f120;
	mul.f32 	%f239, %f78, %f238;
	div.rn.f32 	%f240, %f239, %f120;
	fma.rn.f32 	%f262, %f118, %f240, %f262;
	fma.rn.f32 	%f263, %f240, 0f00000000, %f263;
	fma.rn.f32 	%f264, %f119, %f240, %f264;
$L__BB0_48:
	ld.global.u32 	%r44, [%rd59+4];
	setp.ne.s32 	%p56, %r44, %r2;
	@%p56 bra 	$L__BB0_51;
	ld.global.f32 	%f241, [%rd3+-4];
	ld.global.f32 	%f242, [%rd58+12];
	sub.f32 	%f127, %f241, %f242;
	ld.global.f32 	%f243, [%rd3+4];
	ld.global.f32 	%f244, [%rd58+20];
	sub.f32 	%f128, %f243, %f244;
	fma.rn.f32 	%f245, %f127, %f127, 0f00000000;
	fma.rn.f32 	%f246, %f128, %f128, %f245;
	sqrt.rn.f32 	%f129, %f246;
	setp.geu.f32 	%p57, %f129, %f77;
	setp.leu.f32 	%p58, %f129, 0f358637BD;
	or.pred  	%p59, %p58, %p57;
	@%p59 bra 	$L__BB0_51;
	sub.f32 	%f247, %f77, %f129;
	mul.f32 	%f248, %f78, %f247;
	div.rn.f32 	%f249, %f248, %f129;
	fma.rn.f32 	%f262, %f127, %f249, %f262;
	fma.rn.f32 	%f263, %f249, 0f00000000, %f263;
	fma.rn.f32 	%f264, %f128, %f249, %f264;
$L__BB0_51:
	add.s32 	%r53, %r53, 4;
	add.s64 	%rd59, %rd59, 16;
	add.s64 	%rd58, %rd58, 48;
	setp.ne.s32 	%p60, %r53, 0;
	@%p60 bra 	$L__BB0_39;
$L__BB0_52:
	cvta.to.global.u64 	%rd49, %rd28;
	add.s64 	%rd51, %rd49, %rd33;
	add.f32 	%f250, %f262, 0f00000000;
	atom.global.add.f32 	%f251, [%rd51], %f250;
	add.f32 	%f252, %f1, %f263;
	atom.global.add.f32 	%f253, [%rd51+4], %f252;
	add.f32 	%f254, %f264, 0f00000000;
	atom.global.add.f32 	%f255, [%rd51+8], %f254;
$L__BB0_53:
	ret;

}
	// .globl	apply_type_cluster_force
.visible .entry apply_type_cluster_force(
	.param .u64 .ptr .align 1 apply_type_cluster_force_param_0,
	.param .u64 .ptr .align 1 apply_type_cluster_force_param_1,
	.param .u64 .ptr .align 1 apply_type_cluster_force_param_2,
	.param .u64 .ptr .align 1 apply_type_cluster_force_param_3,
	.param .u32 apply_type_cluster_force_param_4,
	.param .u32 apply_type_cluster_force_param_5
)
{
	.reg .pred 	%p<29>;
	.reg .b16 	%rs<4>;
	.reg .b32 	%r<25>;
	.reg .b32 	%f<147>;
	.reg .b64 	%rd<30>;

	ld.param.u64 	%rd11, [apply_type_cluster_force_param_0];
	ld.param.u64 	%rd9, [apply_type_cluster_force_param_1];
	ld.param.u64 	%rd12, [apply_type_cluster_force_param_2];
	ld.param.u32 	%r10, [apply_type_cluster_force_param_4];
	ld.param.u32 	%r11, [apply_type_cluster_force_param_5];
	cvta.to.global.u64 	%rd1, %rd12;
	cvta.to.global.u64 	%rd2, %rd11;
	mov.u32 	%r12, %ctaid.x;
	mov.u32 	%r13, %ntid.x;
	mov.u32 	%r14, %tid.x;
	mad.lo.s32 	%r1, %r12, %r13, %r14;
	setp.ge.s32 	%p1, %r1, %r10;
	ld.const.u8 	%rs1, [c_semantic_config+32];
	setp.eq.s16 	%p2, %rs1, 0;
	or.pred  	%p3, %p1, %p2;
	@%p3 bra 	$L__BB1_24;
	mul.wide.s32 	%rd13, %r1, 4;
	add.s64 	%rd14, %rd2, %rd13;
	ld.global.u32 	%r2, [%rd14];
	setp.lt.s32 	%p4, %r2, 0;
	setp.ge.s32 	%p5, %r2, %r11;
	or.pred  	%p6, %p4, %p5;
	@%p6 bra 	$L__BB1_24;
	cvta.to.global.u64 	%rd15, %rd9;
	mul.wide.u32 	%rd16, %r2, 12;
	add.s64 	%rd17, %rd15, %rd16;
	mul.wide.s32 	%rd18, %r1, 12;
	add.s64 	%rd19, %rd1, %rd18;
	ld.global.f32 	%f69, [%rd17];
	ld.global.f32 	%f1, [%rd19];
	sub.f32 	%f2, %f69, %f1;
	ld.global.f32 	%f70, [%rd17+4];
	ld.global.f32 	%f3, [%rd19+4];
	sub.f32 	%f4, %f70, %f3;
	ld.global.f32 	%f71, [%rd17+8];
	ld.global.f32 	%f5, [%rd19+8];
	sub.f32 	%f6, %f71, %f5;
	mul.f32 	%f72, %f4, %f4;
	fma.rn.f32 	%f73, %f2, %f2, %f72;
	fma.rn.f32 	%f74, %f6, %f6, %f73;
	sqrt.rn.f32 	%f7, %f74;
	ld.const.f32 	%f8, [c_semantic_config+24];
	setp.leu.f32 	%p7, %f7, %f8;
	mov.f32 	%f126, 0f00000000;
	mov.f32 	%f127, %f126;
	mov.f32 	%f128, %f126;
	@%p7 bra 	$L__BB1_6;
	ld.const.f32 	%f9, [c_semantic_config+20];
	setp.leu.f32 	%p8, %f7, 0f358637BD;
	mov.f32 	%f123, 0f00000000;
	mov.f32 	%f124, %f123;
	mov.f32 	%f125, %f123;
	@%p8 bra 	$L__BB1_5;
	div.rn.f32 	%f123, %f2, %f7;
	div.rn.f32 	%f124, %f4, %f7;
	div.rn.f32 	%f125, %f6, %f7;
$L__BB1_5:
	sub.f32 	%f78, %f7, %f8;
	mul.f32 	%f79, %f9, %f78;
	mul.f32 	%f126, %f79, %f123;
	mul.f32 	%f127, %f79, %f124;
	mul.f32 	%f128, %f79, %f125;
$L__BB1_6:
	setp.lt.s32 	%p9, %r10, 1;
	mov.f32 	%f135, 0f00000000;
	mov.f32 	%f136, %f135;
	mov.f32 	%f137, %f135;
	@%p9 bra 	$L__BB1_23;
	add.f32 	%f25, %f8, %f8;
	ld.const.f32 	%f26, [c_semantic_config+28];
	setp.eq.s32 	%p10, %r10, 1;
	mov.f32 	%f137, 0f00000000;
	mov.b32 	%r24, 0;
	mov.f32 	%f136, %f137;
	mov.f32 	%f135, %f137;
	@%p10 bra 	$L__BB1_18;
	and.b32  	%r24, %r10, 2147483646;
	neg.s32 	%r22, %r1;
	add.s64 	%rd29, %rd2, 4;
	add.s64 	%rd28, %rd1, 12;
	mov.f32 	%f137, 0f00000000;
	mov.b32 	%r23, 0;
$L__BB1_9:
	setp.eq.s32 	%p11, %r22, 0;
	@%p11 bra 	$L__BB1_13;
	ld.global.u32 	%r17, [%rd29+-4];
	setp.eq.s32 	%p12, %r17, %r2;
	@%p12 bra 	$L__BB1_13;
	ld.global.f32 	%f84, [%rd28+-12];
	sub.f32 	%f30, %f1, %f84;
	ld.global.f32 	%f85, [%rd28+-8];
	sub.f32 	%f31, %f3, %f85;
	ld.global.f32 	%f86, [%rd28+-4];
	sub.f32 	%f32, %f5, %f86;
	mul.f32 	%f87, %f31, %f31;
	fma.rn.f32 	%f88, %f30, %f30, %f87;
	fma.rn.f32 	%f89, %f32, %f32, %f88;
	sqrt.rn.f32 	%f33, %f89;
	setp.geu.f32 	%p13, %f33, %f25;
	setp.leu.f32 	%p14, %f33, 0f358637BD;
	or.pred  	%p15, %p14, %p13;
	@%p15 bra 	$L__BB1_13;
	mul.f32 	%f90, %f33, %f33;
	div.rn.f32 	%f91, %f26, %f90;
	div.rn.f32 	%f92, %f30, %f33;
	div.rn.f32 	%f93, %f31, %f33;
	div.rn.f32 	%f94, %f32, %f33;
	fma.rn.f32 	%f135, %f92, %f91, %f135;
	fma.rn.f32 	%f136, %f93, %f91, %f136;
	fma.rn.f32 	%f137, %f94, %f91, %f137;
$L__BB1_13:
	add.s32 	%r18, %r23, 1;
	setp.eq.s32 	%p16, %r18, %r1;
	@%p16 bra 	$L__BB1_17;
	ld.global.u32 	%r19, [%rd29];
	setp.eq.s32 	%p17, %r19, %r2;
	@%p17 bra 	$L__BB1_17;
	ld.global.f32 	%f95, [%rd28];
	sub.f32 	%f40, %f1, %f95;
	ld.global.f32 	%f96, [%rd28+4];
	sub.f32 	%f41, %f3, %f96;
	ld.global.f32 	%f97, [%rd28+8];
	sub.f32 	%f42, %f5, %f97;
	mul.f32 	%f98, %f41, %f41;
	fma.rn.f32 	%f99, %f40, %f40, %f98;
	fma.rn.f32 	%f100, %f42, %f42, %f99;
	sqrt.rn.f32 	%f43, %f100;
	setp.geu.f32 	%p18, %f43, %f25;
	setp.leu.f32 	%p19, %f43, 0f358637BD;
	or.pred  	%p20, %p19, %p18;
	@%p20 bra 	$L__BB1_17;
	mul.f32 	%f101, %f43, %f43;
	div.rn.f32 	%f102, %f26, %f101;
	div.rn.f32 	%f103, %f40, %f43;
	div.rn.f32 	%f104, %f41, %f43;
	div.rn.f32 	%f105, %f42, %f43;
	fma.rn.f32 	%f135, %f103, %f102, %f135;
	fma.rn.f32 	%f136, %f104, %f102, %f136;
	fma.rn.f32 	%f137, %f105, %f102, %f137;
$L__BB1_17:
	add.s32 	%r23, %r23, 2;
	add.s32 	%r22, %r22, 2;
	add.s64 	%rd29, %rd29, 8;
	add.s64 	%rd28, %rd28, 24;
	setp.ne.s32 	%p21, %r23, %r24;
	@%p21 bra 	$L__BB1_9;
$L__BB1_18:
	and.b32  	%r20, %r10, 1;
	setp.eq.b32 	%p22, %r20, 1;
	not.pred 	%p23, %p22;
	@%p23 bra 	$L__BB1_23;
	setp.eq.s32 	%p24, %r24, %r1;
	@%p24 bra 	$L__BB1_23;
	mul.wide.u32 	%rd20, %r24, 4;
	add.s64 	%rd21, %rd2, %rd20;
	ld.global.u32 	%r21, [%rd21];
	setp.eq.s32 	%p25, %r21, %r2;
	@%p25 bra 	$L__BB1_23;
	mul.wide.u32 	%rd22, %r24, 12;
	add.s64 	%rd23, %rd1, %rd22;
	ld.global.f32 	%f106, [%rd23];
	sub.f32 	%f56, %f1, %f106;
	ld.global.f32 	%f107, [%rd23+4];
	sub.f32 	%f57, %f3, %f107;
	ld.global.f32 	%f108, [%rd23+8];
	sub.f32 	%f58, %f5, %f108;
	mul.f32 	%f109, %f57, %f57;
	fma.rn.f32 	%f110, %f56, %f56, %f109;
	fma.rn.f32 	%f111, %f58, %f58, %f110;
	sqrt.rn.f32 	%f59, %f111;
	setp.geu.f32 	%p26, %f59, %f25;
	setp.leu.f32 	%p27, %f59, 0f358637BD;
	or.pred  	%p28, %p27, %p26;
	@%p28 bra 	$L__BB1_23;
	mul.f32 	%f112, %f59, %f59;
	div.rn.f32 	%f113, %f26, %f112;
	div.rn.f32 	%f114, %f56, %f59;
	div.rn.f32 	%f115, %f57, %f59;
	div.rn.f32 	%f116, %f58, %f59;
	fma.rn.f32 	%f135, %f114, %f113, %f135;
	fma.rn.f32 	%f136, %f115, %f113, %f136;
	fma.rn.f32 	%f137, %f116, %f113, %f137;
$L__BB1_23:
	ld.param.u64 	%rd27, [apply_type_cluster_force_param_3];
	cvta.to.global.u64 	%rd24, %rd27;
	mul.wide.s32 	%rd25, %r1, 12;
	add.s64 	%rd26, %rd24, %rd25;
	add.f32 	%f117, %f126, %f135;
	atom.global.add.f32 	%f118, [%rd26], %f117;
	add.f32 	%f119, %f127, %f136;
	atom.global.add.f32 	%f120, [%rd26+4], %f119;
	add.f32 	%f121, %f128, %f137;
	atom.global.add.f32 	%f122, [%rd26+8], %f121;
$L__BB1_24:
	ret;

}
	// .globl	apply_collision_force
.visible .entry apply_collision_force(
	.param .u64 .ptr .align 1 apply_collision_force_param_0,
	.param .u64 .ptr .align 1 apply_collision_force_param_1,
	.param .u64 .ptr .align 1 apply_collision_force_param_2,
	.param .u32 apply_collision_force_param_3
)
{
	.reg .pred 	%p<47>;
	.reg .b16 	%rs<4>;
	.reg .b32 	%r<46>;
	.reg .b32 	%f<289>;
	.reg .b64 	%rd<35>;

	ld.param.u64 	%rd16, [apply_collision_force_param_0];
	ld.param.u64 	%rd18, [apply_collision_force_param_1];
	ld.param.u64 	%rd17, [apply_collision_force_param_2];
	ld.param.u32 	%r25, [apply_collision_force_param_3];
	cvta.to.global.u64 	%rd1, %rd18;
	cvta.to.global.u64 	%rd2, %rd16;
	mov.u32 	%r26, %ctaid.x;
	mov.u32 	%r27, %ntid.x;
	mul.lo.s32 	%r1, %r26, %r27;
	mov.u32 	%r2, %tid.x;
	add.s32 	%r3, %r1, %r2;
	setp.ge.s32 	%p1, %r3, %r25;
	ld.const.u8 	%rs1, [c_semantic_config+48];
	setp.eq.s16 	%p2, %rs1, 0;
	or.pred  	%p3, %p1, %p2;
	@%p3 bra 	$L__BB2_41;
	setp.eq.s64 	%p4, %rd16, 0;
	@%p4 bra 	$L__BB2_3;
	mul.wide.s32 	%rd19, %r3, 4;
	add.s64 	%rd20, %rd2, %rd19;
	ld.global.f32 	%f243, [%rd20];
	bra.uni 	$L__BB2_4;
$L__BB2_3:
	ld.const.f32 	%f243, [c_semantic_config+44];
$L__BB2_4:
	setp.lt.s32 	%p5, %r25, 1;
	mov.f32 	%f250, 0f00000000;
	mov.f32 	%f251, %f250;
	mov.f32 	%f252, %f250;
	@%p5 bra 	$L__BB2_40;
	setp.ne.s64 	%p6, %rd16, 0;
	ld.const.f32 	%f4, [c_semantic_config+44];
	ld.const.f32 	%f5, [c_semantic_config+36];
	mul.wide.s32 	%rd21, %r3, 12;
	add.s64 	%rd3, %rd1, %rd21;
	ld.const.f32 	%f6, [c_semantic_config+40];
	@%p6 bra 	$L__BB2_27;
	and.b32  	%r4, %r25, 3;
	setp.lt.u32 	%p23, %r25, 4;
	mov.f32 	%f252, 0f00000000;
	mov.b32 	%r40, 0;
	mov.f32 	%f251, %f252;
	mov.f32 	%f250, %f252;
	@%p23 bra 	$L__BB2_21;
	and.b32  	%r40, %r25, 2147483644;
	add.f32 	%f168, %f243, %f4;
	add.f32 	%f7, %f168, %f5;
	neg.s32 	%r38, %r3;
	add.s64 	%rd31, %rd1, 24;
	mov.f32 	%f252, 0f00000000;
	mov.b32 	%r39, 0;
$L__BB2_8:
	setp.eq.s32 	%p24, %r38, 0;
	@%p24 bra 	$L__BB2_11;
	ld.global.f32 	%f169, [%rd3];
	ld.global.f32 	%f170, [%rd31+-24];
	sub.f32 	%f11, %f169, %f170;
	ld.global.f32 	%f171, [%rd3+4];
	ld.global.f32 	%f172, [%rd31+-20];
	sub.f32 	%f12, %f171, %f172;
	ld.global.f32 	%f173, [%rd3+8];
	ld.global.f32 	%f174, [%rd31+-16];
	sub.f32 	%f13, %f173, %f174;
	mul.f32 	%f175, %f12, %f12;
	fma.rn.f32 	%f176, %f11, %f11, %f175;
	fma.rn.f32 	%f177, %f13, %f13, %f176;
	sqrt.rn.f32 	%f14, %f177;
	setp.geu.f32 	%p25, %f14, %f7;
	setp.leu.f32 	%p26, %f14, 0f358637BD;
	or.pred  	%p27, %p25, %p26;
	@%p27 bra 	$L__BB2_11;
	sub.f32 	%f178, %f7, %f14;
	mul.f32 	%f179, %f178, %f6;
	div.rn.f32 	%f180, %f11, %f14;
	div.rn.f32 	%f181, %f12, %f14;
	div.rn.f32 	%f182, %f13, %f14;
	fma.rn.f32 	%f250, %f180, %f179, %f250;
	fma.rn.f32 	%f251, %f181, %f179, %f251;
	fma.rn.f32 	%f252, %f182, %f179, %f252;
$L__BB2_11:
	add.s32 	%r34, %r39, 1;
	setp.eq.s32 	%p28, %r34, %r3;
	@%p28 bra 	$L__BB2_14;
	ld.global.f32 	%f183, [%rd3];
	ld.global.f32 	%f184, [%rd31+-12];
	sub.f32 	%f21, %f183, %f184;
	ld.global.f32 	%f185, [%rd3+4];
	ld.global.f32 	%f186, [%rd31+-8];
	sub.f32 	%f22, %f185, %f186;
	ld.global.f32 	%f187, [%rd3+8];
	ld.global.f32 	%f188, [%rd31+-4];
	sub.f32 	%f23, %f187, %f188;
	mul.f32 	%f189, %f22, %f22;
	fma.rn.f32 	%f190, %f21, %f21, %f189;
	fma.rn.f32 	%f191, %f23, %f23, %f190;
	sqrt.rn.f32 	%f24, %f191;
	setp.geu.f32 	%p29, %f24, %f7;
	setp.leu.f32 	%p30, %f24, 0f358637BD;
	or.pred  	%p31, %p29, %p30;
	@%p31 bra 	$L__BB2_14;
	sub.f32 	%f192, %f7, %f24;
	mul.f32 	%f193, %f192, %f6;
	div.rn.f32 	%f194, %f21, %f24;
	div.rn.f32 	%f195, %f22, %f24;
	div.rn.f32 	%f196, %f23, %f24;
	fma.rn.f32 	%f250, %f194, %f193, %f250;
	fma.rn.f32 	%f251, %f195, %f193, %f251;
	fma.rn.f32 	%f252, %f196, %f193, %f252;
$L__BB2_14:
	add.s32 	%r35, %r39, 2;
	setp.eq.s32 	%p32, %r35, %r3;
	@%p32 bra 	$L__BB2_17;
	ld.global.f32 	%f197, [%rd3];
	ld.global.f32 	%f198, [%rd31];
	sub.f32 	%f31, %f197, %f198;
	ld.global.f32 	%f199, [%rd3+4];
	ld.global.f32 	%f200, [%rd31+4];
	sub.f32 	%f32, %f199, %f200;
	ld.global.f32 	%f201, [%rd3+8];
	ld.global.f32 	%f202, [%rd31+8];
	sub.f32 	%f33, %f201, %f202;
	mul.f32 	%f203, %f32, %f32;
	fma.rn.f32 	%f204, %f31, %f31, %f203;
	fma.rn.f32 	%f205, %f33, %f33, %f204;
	sqrt.rn.f32 	%f34, %f205;
	setp.geu.f32 	%p33, %f34, %f7;
	setp.leu.f32 	%p34, %f34, 0f358637BD;
	or.pred  	%p35, %p33, %p34;
	@%p35 bra 	$L__BB2_17;
	sub.f32 	%f206, %f7, %f34;
	mul.f32 	%f207, %f206, %f6;
	div.rn.f32 	%f208, %f31, %f34;
	div.rn.f32 	%f209, %f32, %f34;
	div.rn.f32 	%f210, %f33, %f34;
	fma.rn.f32 	%f250, %f208, %f207, %f250;
	fma.rn.f32 	%f251, %f209, %f207, %f251;
	fma.rn.f32 	%f252, %f210, %f207, %f252;
$L__BB2_17:
	add.s32 	%r36, %r39, 3;
	setp.eq.s32 	%p36, %r36, %r3;
	@%p36 bra 	$L__BB2_20;
	ld.global.f32 	%f211, [%rd3];
	ld.global.f32 	%f212, [%rd31+12];
	sub.f32 	%f41, %f211, %f212;
	ld.global.f32 	%f213, [%rd3+4];
	ld.global.f32 	%f214, [%rd31+16];
	sub.f32 	%f42, %f213, %f214;
	ld.global.f32 	%f215, [%rd3+8];
	ld.global.f32 	%f216, [%rd31+20];
	sub.f32 	%f43, %f215, %f216;
	mul.f32 	%f217, %f42, %f42;
	fma.rn.f32 	%f218, %f41, %f41, %f217;
	fma.rn.f32 	%f219, %f43, %f43, %f218;
	sqrt.rn.f32 	%f44, %f219;
	setp.geu.f32 	%p37, %f44, %f7;
	setp.leu.f32 	%p38, %f44, 0f358637BD;
	or.pred  	%p39, %p37, %p38;
	@%p39 bra 	$L__BB2_20;
	sub.f32 	%f220, %f7, %f44;
	mul.f32 	%f221, %f220, %f6;
	div.rn.f32 	%f222, %f41, %f44;
	div.rn.f32 	%f223, %f42, %f44;
	div.rn.f32 	%f224, %f43, %f44;
	fma.rn.f32 	%f250, %f222, %f221, %f250;
	fma.rn.f32 	%f251, %f223, %f221, %f251;
	fma.rn.f32 	%f252, %f224, %f221, %f252;
$L__BB2_20:
	add.s32 	%r39, %r39, 4;
	add.s32 	%r38, %r38, 4;
	add.s64 	%rd31, %rd31, 48;
	setp.ne.s32 	%p40, %r39, %r40;
	@%p40 bra 	$L__BB2_8;
$L__BB2_21:
	setp.eq.s32 	%p41, %r4, 0;
	@%p41 bra 	$L__BB2_40;
	add.f32 	%f225, %f243, %f4;
	add.f32 	%f57, %f225, %f5;
	mul.wide.u32 	%rd26, %r40, 12;
	add.s64 	%rd27, %rd26, %rd1;
	add.s64 	%rd32, %rd27, 8;
	sub.s32 	%r37, %r40, %r1;
	sub.s32 	%r42, %r37, %r2;
	neg.s32 	%r41, %r4;
$L__BB2_23:
	.pragma "nounroll";
	setp.eq.s32 	%p42, %r42, 0;
	@%p42 bra 	$L__BB2_26;
	ld.global.f32 	%f226, [%rd3];
	ld.global.f32 	%f227, [%rd32+-8];
	sub.f32 	%f61, %f226, %f227;
	ld.global.f32 	%f228, [%rd3+4];
	ld.global.f32 	%f229, [%rd32+-4];
	sub.f32 	%f62, %f228, %f229;
	ld.global.f32 	%f230, [%rd3+8];
	ld.global.f32 	%f231, [%rd32];
	sub.f32 	%f63, %f230, %f231;
	mul.f32 	%f232, %f62, %f62;
	fma.rn.f32 	%f233, %f61, %f61, %f232;
	fma.rn.f32 	%f234, %f63, %f63, %f233;
	sqrt.rn.f32 	%f64, %f234;
	setp.geu.f32 	%p43, %f64, %f57;
	setp.leu.f32 	%p44, %f64, 0f358637BD;
	or.pred  	%p45, %p43, %p44;
	@%p45 bra 	$L__BB2_26;
	sub.f32 	%f235, %f57, %f64;
	mul.f32 	%f236, %f235, %f6;
	div.rn.f32 	%f237, %f61, %f64;
	div.rn.f32 	%f238, %f62, %f64;
	div.rn.f32 	%f239, %f63, %f64;
	fma.rn.f32 	%f250, %f237, %f236, %f250;
	fma.rn.f32 	%f251, %f238, %f236, %f251;
	fma.rn.f32 	%f252, %f239, %f236, %f252;
$L__BB2_26:
	add.s64 	%rd32, %rd32, 12;
	add.s32 	%r42, %r42, 1;
	add.s32 	%r41, %r41, 1;
	setp.eq.s32 	%p46, %r41, 0;
	@%p46 bra 	$L__BB2_40;
	bra.uni 	$L__BB2_23;
$L__BB2_27:
	setp.eq.s32 	%p7, %r25, 1;
	mov.f32 	%f252, 0f00000000;
	mov.b32 	%r45, 0;
	mov.f32 	%f251, %f252;
	mov.f32 	%f250, %f252;
	@%p7 bra 	$L__BB2_36;
	and.b32  	%r45, %r25, 2147483646;
	add.s64 	%rd34, %rd2, 4;
	neg.s32 	%r43, %r3;
	add.s64 	%rd33, %rd1, 12;
	mov.f32 	%f252, 0f00000000;
	mov.b32 	%r44, 0;
$L__BB2_29:
	setp.eq.s32 	%p8, %r43, 0;
	@%p8 bra 	$L__BB2_32;
	ld.global.f32 	%f117, [%rd34+-4];
	add.f32 	%f118, %f243, %f117;
	add.f32 	%f74, %f118, %f5;
	ld.global.f32 	%f119, [%rd3];
	ld.global.f32 	%f120, [%rd33+-12];
	sub.f32 	%f75, %f119, %f120;
	ld.global.f32 	%f121, [%rd3+4];
	ld.global.f32 	%f122, [%rd33+-8];
	sub.f32 	%f76, %f121, %f122;
	ld.global.f32 	%f123, [%rd3+8];
	ld.global.f32 	%f124, [%rd33+-4];
	sub.f32 	%f77, %f123, %f124;
	mul.f32 	%f125, %f76, %f76;
	fma.rn.f32 	%f126, %f75, %f75, %f125;
	fma.rn.f32 	%f127, %f77, %f77, %f126;
	sqrt.rn.f32 	%f78, %f127;
	setp.geu.f32 	%p9, %f78, %f74;
	setp.leu.f32 	%p10, %f78, 0f358637BD;
	or.pred  	%p11, %p9, %p10;
	@%p11 bra 	$L__BB2_32;
	sub.f32 	%f128, %f74, %f78;
	mul.f32 	%f129, %f128, %f6;
	div.rn.f32 	%f130, %f75, %f78;
	div.rn.f32 	%f131, %f76, %f78;
	div.rn.f32 	%f132, %f77, %f78;
	fma.rn.f32 	%f250, %f130, %f129, %f250;
	fma.rn.f32 	%f251, %f131, %f129, %f251;
	fma.rn.f32 	%f252, %f132, %f129, %f252;
$L__BB2_32:
	add.s32 	%r30, %r44, 1;
	setp.eq.s32 	%p12, %r30, %r3;
	@%p12 bra 	$L__BB2_35;
	ld.global.f32 	%f133, [%rd34];
	add.f32 	%f134, %f243, %f133;
	add.f32 	%f85, %f134, %f5;
	ld.global.f32 	%f135, [%rd3];
	ld.global.f32 	%f136, [%rd33];
	sub.f32 	%f86, %f135, %f136;
	ld.global.f32 	%f137, [%rd3+4];
	ld.global.f32 	%f138, [%rd33+4];
	sub.f32 	%f87, %f137, %f138;
	ld.global.f32 	%f139, [%rd3+8];
	ld.global.f32 	%f140, [%rd33+8];
	sub.f32 	%f88, %f139, %f140;
	mul.f32 	%f141, %f87, %f87;
	fma.rn.f32 	%f142, %f86, %f86, %f141;
	fma.rn.f32 	%f143, %f88, %f88, %f142;
	sqrt.rn.f32 	%f89, %f143;
	setp.geu.f32 	%p13, %f89, %f85;
	setp.leu.f32 	%p14, %f89, 0f358637BD;
	or.pred  	%p15, %p13, %p14;
	@%p15 bra 	$L__BB2_35;
	sub.f32 	%f144, %f85, %f89;
	mul.f32 	%f145, %f144, %f6;
	div.rn.f32 	%f146, %f86, %f89;
	div.rn.f32 	%f147, %f87, %f89;
	div.rn.f32 	%f148, %f88, %f89;
	fma.rn.f32 	%f250, %f146, %f145, %f250;
	fma.rn.f32 	%f251, %f147, %f145, %f251;
	fma.rn.f32 	%f252, %f148, %f145, %f252;
$L__BB2_35:
	add.s32 	%r44, %r44, 2;
	add.s64 	%rd34, %rd34, 8;
	add.s32 	%r43, %r43, 2;
	add.s64 	%rd33, %rd33, 24;
	setp.ne.s32 	%p16, %r44, %r45;
	@%p16 bra 	$L__BB2_29;
$L__BB2_36:
	and.b32  	%r31, %r25, 1;
	setp.eq.b32 	%p17, %r31, 1;
	not.pred 	%p18, %p17;
	@%p18 bra 	$L__BB2_40;
	setp.eq.s32 	%p19, %r45, %r3;
	@%p19 bra 	$L__BB2_40;
	mul.wide.u32 	%rd22, %r45, 4;
	add.s64 	%rd23, %rd2, %rd22;
	ld.global.f32 	%f149, [%rd23];
	add.f32 	%f150, %f243, %f149;
	add.f32 	%f102, %f150, %f5;
	mul.wide.u32 	%rd24, %r45, 12;
	add.s64 	%rd25, %rd1, %rd24;
	ld.global.f32 	%f151, [%rd3];
	ld.global.f32 	%f152, [%rd25];
	sub.f32 	%f103, %f151, %f152;
	ld.global.f32 	%f153, [%rd3+4];
	ld.global.f32 	%f154, [%rd25+4];
	sub.f32 	%f104, %f153, %f154;
	ld.global.f32 	%f155, [%rd3+8];
	ld.global.f32 	%f156, [%rd25+8];
	sub.f32 	%f105, %f155, %f156;
	mul.f32 	%f157, %f104, %f104;
	fma.rn.f32 	%f158, %f103, %f103, %f157;
	fma.rn.f32 	%f159, %f105, %f105, %f158;
	sqrt.rn.f32 	%f106, %f159;
	setp.geu.f32 	%p20, %f106, %f102;
	setp.leu.f32 	%p21, %f106, 0f358637BD;
	or.pred  	%p22, %p20, %p21;
	@%p22 bra 	$L__BB2_40;
	sub.f32 	%f160, %f102, %f106;
	mul.f32 	%f161, %f160, %f6;
	div.rn.f32 	%f162, %f103, %f106;
	div.rn.f32 	%f163, %f104, %f106;
	div.rn.f32 	%f164, %f105, %f106;
	fma.rn.f32 	%f250, %f162, %f161, %f250;
	fma.rn.f32 	%f251, %f163, %f161, %f251;
	fma.rn.f32 	%f252, %f164, %f161, %f252;
$L__BB2_40:
	cvta.to.global.u64 	%rd28, %rd17;
	mul.wide.s32 	%rd29, %r3, 12;
	add.s64 	%rd30, %rd28, %rd29;
	atom.global.add.f32 	%f240, [%rd30], %f250;
	atom.global.add.f32 	%f241, [%rd30+4], %f251;
	atom.global.add.f32 	%f242, [%rd30+8], %f252;
$L__BB2_41:
	ret;

}
	// .globl	apply_attribute_spring_force
.visible .entry apply_attribute_spring_force(
	.param .u64 .ptr .align 1 apply_attribute_spring_force_param_0,
	.param .u64 .ptr .align 1 apply_attribute_spring_force_param_1,
	.param .u64 .ptr .align 1 apply_attribute_spring_force_param_2,
	.param .u64 .ptr .align 1 apply_attribute_spring_force_param_3,
	.param .u64 .ptr .align 1 apply_attribute_spring_force_param_4,
	.param .u64 .ptr .align 1 apply_attribute_spring_force_param_5,
	.param .u32 apply_attribute_spring_force_param_6
)
{
	.reg .pred 	%p<6>;
	.reg .b16 	%rs<4>;
	.reg .b32 	%r<8>;
	.reg .b32 	%f<50>;
	.reg .b64 	%rd<23>;

	ld.param.u64 	%rd2, [apply_attribute_spring_force_param_0];
	ld.param.u64 	%rd3, [apply_attribute_spring_force_param_1];
	ld.param.u64 	%rd4, [apply_attribute_spring_force_param_2];
	ld.param.u64 	%rd5, [apply_attribute_spring_force_param_4];
	ld.param.u64 	%rd6, [apply_attribute_spring_force_param_5];
	ld.param.u32 	%r4, [apply_attribute_spring_force_param_6];
	mov.u32 	%r5, %ctaid.x;
	mov.u32 	%r6, %ntid.x;
	mov.u32 	%r7, %tid.x;
	mad.lo.s32 	%r1, %r5, %r6, %r7;
	setp.ge.s32 	%p1, %r1, %r4;
	ld.const.u8 	%rs1, [c_semantic_config+68];
	setp.eq.s16 	%p2, %rs1, 0;
	or.pred  	%p3, %p1, %p2;
	@%p3 bra 	$L__BB3_5;
	cvta.to.global.u64 	%rd7, %rd2;
	cvta.to.global.u64 	%rd8, %rd3;
	cvta.to.global.u64 	%rd9, %rd4;
	cvta.to.global.u64 	%rd10, %rd5;
	mul.wide.s32 	%rd11, %r1, 4;
	add.s64 	%rd12, %rd7, %rd11;
	ld.global.u32 	%r2, [%rd12];
	add.s64 	%rd13, %rd8, %rd11;
	ld.global.u32 	%r3, [%rd13];
	add.s64 	%rd1, %rd9, %rd11;
	mul.wide.s32 	%rd14, %r3, 12;
	add.s64 	%rd15, %rd10, %rd14;
	mul.wide.s32 	%rd16, %r2, 12;
	add.s64 	%rd17, %rd10, %rd16;
	ld.global.f32 	%f12, [%rd15];
	ld.global.f32 	%f13, [%rd17];
	sub.f32 	%f1, %f12, %f13;
	ld.global.f32 	%f14, [%rd15+4];
	ld.global.f32 	%f15, [%rd17+4];
	sub.f32 	%f2, %f14, %f15;
	ld.global.f32 	%f16, [%rd15+8];
	ld.global.f32 	%f17, [%rd17+8];
	sub.f32 	%f3, %f16, %f17;
	mul.f32 	%f18, %f2, %f2;
	fma.rn.f32 	%f19, %f1, %f1, %f18;
	fma.rn.f32 	%f20, %f3, %f3, %f19;
	sqrt.rn.f32 	%f4, %f20;
	setp.lt.f32 	%p4, %f4, 0f358637BD;
	@%p4 bra 	$L__BB3_5;
	ld.global.f32 	%f24, [%rd1];
	ld.const.f32 	%f25, [c_semantic_config+52];
	ld.const.f32 	%f26, [c_semantic_config+56];
	fma.rn.f32 	%f27, %f24, %f26, 0f3F800000;
	mul.f32 	%f28, %f25, %f27;
	ld.const.f32 	%f29, [c_semantic_config+64];
	ld.const.f32 	%f30, [c_semantic_config+60];
	sub.f32 	%f31, %f29, %f30;
	mul.f32 	%f32, %f24, %f31;
	sub.f32 	%f33, %f32, %f29;
	add.f32 	%f34, %f4, %f33;
	mul.f32 	%f5, %f28, %f34;
	setp.leu.f32 	%p5, %f4, 0f358637BD;
	mov.f32 	%f47, 0f00000000;
	mov.f32 	%f48, %f47;
	mov.f32 	%f49, %f47;
	@%p5 bra 	$L__BB3_4;
	div.rn.f32 	%f47, %f1, %f4;
	div.rn.f32 	%f48, %f2, %f4;
	div.rn.f32 	%f49, %f3, %f4;
$L__BB3_4:
	cvta.to.global.u64 	%rd18, %rd6;
	mul.f32 	%f35, %f5, %f47;
	mul.f32 	%f36, %f5, %f48;
	mul.f32 	%f37, %f5, %f49;
	add.s64 	%rd20, %rd18, %rd16;
	atom.global.add.f32 	%f38, [%rd20], %f35;
	atom.global.add.f32 	%f39, [%rd20+4], %f36;
	atom.global.add.f32 	%f40, [%rd20+8], %f37;
	add.s64 	%rd22, %rd18, %rd14;
	neg.f32 	%f41, %f35;
	atom.global.add.f32 	%f42, [%rd22], %f41;
	neg.f32 	%f43, %f36;
	atom.global.add.f32 	%f44, [%rd22+4], %f43;
	neg.f32 	%f45, %f37;
	atom.global.add.f32 	%f46, [%rd22+8], %f45;
$L__BB3_5:
	ret;

}
	// .globl	calculate_hierarchy_levels
.visible .entry calculate_hierarchy_levels(
	.param .u64 .ptr .align 1 calculate_hierarchy_levels_param_0,
	.param .u64 .ptr .align 1 calculate_hierarchy_levels_param_1,
	.param .u64 .ptr .align 1 calculate_hierarchy_levels_param_2,
	.param .u64 .ptr .align 1 calculate_hierarchy_levels_param_3,
	.param .u64 .ptr .align 1 calculate_hierarchy_levels_param_4,
	.param .u32 calculate_hierarchy_levels_param_5,
	.param .u32 calculate_hierarchy_levels_param_6
)
{
	.reg .pred 	%p<5>;
	.reg .b16 	%rs<2>;
	.reg .b32 	%r<12>;
	.reg .b64 	%rd<20>;

	ld.param.u64 	%rd3, [calculate_hierarchy_levels_param_0];
	ld.param.u64 	%rd4, [calculate_hierarchy_levels_param_1];
	ld.param.u64 	%rd5, [calculate_hierarchy_levels_param_2];
	ld.param.u64 	%rd7, [calculate_hierarchy_levels_param_3];
	ld.param.u64 	%rd6, [calculate_hierarchy_levels_param_4];
	ld.param.u32 	%r3, [calculate_hierarchy_levels_param_5];
	cvta.to.global.u64 	%rd1, %rd7;
	mov.u32 	%r4, %ctaid.x;
	mov.u32 	%r5, %ntid.x;
	mov.u32 	%r6, %tid.x;
	mad.lo.s32 	%r1, %r4, %r5, %r6;
	setp.ge.s32 	%p1, %r1, %r3;
	@%p1 bra 	$L__BB4_5;
	cvta.to.global.u64 	%rd8, %rd5;
	mul.wide.s32 	%rd9, %r1, 4;
	add.s64 	%rd10, %rd8, %rd9;
	ld.global.u32 	%r7, [%rd10];
	setp.ne.s32 	%p2, %r7, 2;
	@%p2 bra 	$L__BB4_5;
	cvta.to.global.u64 	%rd11, %rd3;
	add.s64 	%rd13, %rd11, %rd9;
	ld.global.u32 	%r8, [%rd13];
	cvta.to.global.u64 	%rd14, %rd4;
	add.s64 	%rd2, %rd14, %rd9;
	mul.wide.s32 	%rd15, %r8, 4;
	add.s64 	%rd16, %rd1, %rd15;
	ld.global.u32 	%r2, [%rd16];
	setp.lt.s32 	%p3, %r2, 0;
	@%p3 bra 	$L__BB4_5;
	ld.global.u32 	%r9, [%rd2];
	add.s32 	%r10, %r2, 1;
	mul.wide.s32 	%rd17, %r9, 4;
	add.s64 	%rd18, %rd1, %rd17;
	atom.global.max.s32 	%r11, [%rd18], %r10;
	setp.gt.s32 	%p4, %r11, %r2;
	@%p4 bra 	$L__BB4_5;
	cvta.to.global.u64 	%rd19, %rd6;
	mov.b16 	%rs1, 1;
	st.global.u8 	[%rd19], %rs1;
$L__BB4_5:
	ret;

}
	// .globl	calculate_type_centroids
.visible .entry calculate_type_centroids(
	.param .u64 .ptr .align 1 calculate_type_centroids_param_0,
	.param .u64 .ptr .align 1 calculate_type_centroids_param_1,
	.param .u64 .ptr .align 1 calculate_type_centroids_param_2,
	.param .u64 .ptr .align 1 calculate_type_centroids_param_3,
	.param .u32 calculate_type_centroids_param_4,
	.param .u32 calculate_type_centroids_param_5
)
{
	.reg .pred 	%p<5>;
	.reg .b32 	%r<9>;
	.reg .b32 	%f<7>;
	.reg .b64 	%rd<17>;

	ld.param.u64 	%rd1, [calculate_type_centroids_param_0];
	ld.param.u64 	%rd2, [calculate_type_centroids_param_1];
	ld.param.u64 	%rd3, [calculate_type_centroids_param_2];
	ld.param.u64 	%rd4, [calculate_type_centroids_param_3];
	ld.param.u32 	%r4, [calculate_type_centroids_param_4];
	ld.param.u32 	%r3, [calculate_type_centroids_param_5];
	mov.u32 	%r5, %ctaid.x;
	mov.u32 	%r6, %ntid.x;
	mov.u32 	%r7, %tid.x;
	mad.lo.s32 	%r1, %r5, %r6, %r7;
	setp.ge.s32 	%p1, %r1, %r4;
	@%p1 bra 	$L__BB5_3;
	cvta.to.global.u64 	%rd5, %rd1;
	mul.wide.s32 	%rd6, %r1, 4;
	add.s64 	%rd7, %rd5, %rd6;
	ld.global.u32 	%r2, [%rd7];
	setp.lt.s32 	%p2, %r2, 0;
	setp.ge.s32 	%p3, %r2, %r3;
	or.pred  	%p4, %p2, %p3;
	@%p4 bra 	$L__BB5_3;
	cvta.to.global.u64 	%rd8, %rd3;
	mul.wide.u32 	%rd9, %r2, 12;
	add.s64 	%rd10, %rd8, %rd9;
	cvta.to.global.u64 	%rd11, %rd2;
	mul.wide.s32 	%rd12, %r1, 12;
	add.s64 	%rd13, %rd11, %rd12;
	ld.global.f32 	%f1, [%rd13];
	atom.global.add.f32 	%f2, [%rd10], %f1;
	ld.global.f32 	%f3, [%rd13+4];
	atom.global.add.f32 	%f4, [%rd10+4], %f3;
	ld.global.f32 	%f5, [%rd13+8];
	atom.global.add.f32 	%f6, [%rd10+8], %f5;
	cvta.to.global.u64 	%rd14, %rd4;
	mul.wide.u32 	%rd15, %r2, 4;
	add.s64 	%rd16, %rd14, %rd15;
	atom.global.add.u32 	%r8, [%rd16], 1;
$L__BB5_3:
	ret;

}
	// .globl	finalize_type_centroids
.visible .entry finalize_type_centroids(
	.param .u64 .ptr .align 1 finalize_type_centroids_param_0,
	.param .u64 .ptr .align 1 finalize_type_centroids_param_1,
	.param .u32 finalize_type_centroids_param_2
)
{
	.reg .pred 	%p<3>;
	.reg .b32 	%r<7>;
	.reg .b32 	%f<8>;
	.reg .b64 	%rd<9>;

	ld.param.u64 	%rd1, [finalize_type_centroids_param_0];
	ld.param.u64 	%rd2, [finalize_type_centroids_param_1];
	ld.param.u32 	%r3, [finalize_type_centroids_param_2];
	mov.u32 	%r4, %ctaid.x;
	mov.u32 	%r5, %ntid.x;
	mov.u32 	%r6, %tid.x;
	mad.lo.s32 	%r1, %r4, %r5, %r6;
	setp.ge.s32 	%p1, %r1, %r3;
	@%p1 bra 	$L__BB6_3;
	cvta.to.global.u64 	%rd3, %rd2;
	mul.wide.s32 	%rd4, %r1, 4;
	add.s64 	%rd5, %rd3, %rd4;
	ld.global.u32 	%r2, [%rd5];
	setp.lt.s32 	%p2, %r2, 1;
	@%p2 bra 	$L__BB6_3;
	cvta.to.global.u64 	%rd6, %rd1;
	mul.wide.s32 	%rd7, %r1, 12;
	add.s64 	%rd8, %rd6, %rd7;
	ld.global.f32 	%f1, [%rd8];
	cvt.rn.f32.u32 	%f2, %r2;
	div.rn.f32 	%f3, %f1, %f2;
	st.global.f32 	[%rd8], %f3;
	ld.global.f32 	%f4, [%rd8+4];
	div.rn.f32 	%f5, %f4, %f2;
	st.global.f32 	[%rd8+4], %f5;
	ld.global.f32 	%f6, [%rd8+8];
	div.rn.f32 	%f7, %f6, %f2;
	st.global.f32 	[%rd8+8], %f7;
$L__BB6_3:
	ret;

}
	// .globl	apply_ontology_relationship_force
.visible .entry apply_ontology_relationship_force(
	.param .u64 .ptr .align 1 apply_ontology_relationship_force_param_0,
	.param .u64 .ptr .align 1 apply_ontology_relationship_force_param_1,
	.param .u64 .ptr .align 1 apply_ontology_relationship_force_param_2,
	.param .u64 .ptr .align 1 apply_ontology_relationship_force_param_3,
	.param .u64 .ptr .align 1 apply_ontology_relationship_force_param_4,
	.param .u64 .ptr .align 1 apply_ontology_relationship_force_param_5,
	.param .u32 apply_ontology_relationship_force_param_6
)
{
	.reg .pred 	%p<16>;
	.reg .b16 	%rs<4>;
	.reg .b32 	%r<12>;
	.reg .b32 	%f<65>;
	.reg .b64 	%rd<31>;

	ld.param.u64 	%rd4, [apply_ontology_relationship_force_param_0];
	ld.param.u64 	%rd5, [apply_ontology_relationship_force_param_1];
	ld.param.u64 	%rd6, [apply_ontology_relationship_force_param_2];
	ld.param.u64 	%rd7, [apply_ontology_relationship_force_param_3];
	ld.param.u64 	%rd8, [apply_ontology_relationship_force_param_4];
	ld.param.u64 	%rd9, [apply_ontology_relationship_force_param_5];
	ld.param.u32 	%r5, [apply_ontology_relationship_force_param_6];
	cvta.to.global.u64 	%rd1, %rd9;
	mov.u32 	%r6, %ctaid.x;
	mov.u32 	%r7, %ntid.x;
	mov.u32 	%r8, %tid.x;
	mad.lo.s32 	%r1, %r6, %r7, %r8;
	setp.ge.s32 	%p2, %r1, %r5;
	ld.const.u8 	%rs1, [c_semantic_config+104];
	setp.eq.s16 	%p3, %rs1, 0;
	or.pred  	%p4, %p2, %p3;
	@%p4 bra 	$L__BB7_15;
	cvta.to.global.u64 	%rd10, %rd4;
	cvta.to.global.u64 	%rd11, %rd5;
	cvta.to.global.u64 	%rd12, %rd6;
	mul.wide.s32 	%rd13, %r1, 4;
	add.s64 	%rd2, %rd10, %rd13;
	add.s64 	%rd3, %rd11, %rd13;
	add.s64 	%rd14, %rd12, %rd13;
	ld.global.u32 	%r2, [%rd14];
	add.s32 	%r9, %r2, -11;
	setp.lt.u32 	%p5, %r9, -4;
	@%p5 bra 	$L__BB7_15;
	cvta.to.global.u64 	%rd15, %rd8;
	ld.global.u32 	%r3, [%rd3];
	ld.global.u32 	%r4, [%rd2];
	mul.wide.s32 	%rd16, %r3, 12;
	add.s64 	%rd17, %rd15, %rd16;
	mul.wide.s32 	%rd18, %r4, 12;
	add.s64 	%rd19, %rd15, %rd18;
	ld.global.f32 	%f25, [%rd17];
	ld.global.f32 	%f26, [%rd19];
	sub.f32 	%f1, %f25, %f26;
	ld.global.f32 	%f27, [%rd17+4];
	ld.global.f32 	%f28, [%rd19+4];
	sub.f32 	%f2, %f27, %f28;
	ld.global.f32 	%f29, [%rd17+8];
	ld.global.f32 	%f30, [%rd19+8];
	sub.f32 	%f3, %f29, %f30;
	mul.f32 	%f31, %f2, %f2;
	fma.rn.f32 	%f32, %f1, %f1, %f31;
	fma.rn.f32 	%f33, %f3, %f3, %f32;
	sqrt.rn.f32 	%f4, %f33;
	setp.lt.f32 	%p6, %f4, 0f358637BD;
	@%p6 bra 	$L__BB7_15;
	setp.gt.s32 	%p7, %r2, 8;
	@%p7 bra 	$L__BB7_8;
	setp.eq.s32 	%p9, %r2, 7;
	@%p9 bra 	$L__BB7_5;
	bra.uni 	$L__BB7_6;
$L__BB7_5:
	ld.const.f32 	%f60, [c_semantic_config+72];
	mov.pred 	%p15, 0;
	ld.const.f32 	%f61, [c_semantic_config+76];
	bra.uni 	$L__BB7_10;
$L__BB7_6:
	ld.const.f32 	%f60, [c_semantic_config+80];
	mov.pred 	%p15, -1;
	ld.const.f32 	%f61, [c_semantic_config+84];
	bra.uni 	$L__BB7_10;
$L__BB7_7:
	ld.const.f32 	%f60, [c_semantic_config+88];
	mov.pred 	%p15, -1;
	ld.const.f32 	%f61, [c_semantic_config+92];
	bra.uni 	$L__BB7_10;
$L__BB7_8:
	setp.eq.s32 	%p8, %r2, 9;
	@%p8 bra 	$L__BB7_7;
	cvta.to.global.u64 	%rd20, %rd7;
	mul.wide.s32 	%rd21, %r4, 4;
	add.s64 	%rd22, %rd20, %rd21;
	ld.global.u32 	%r10, [%rd22];
	cvt.rn.f32.s32 	%f34, %r10;
	mul.wide.s32 	%rd23, %r3, 4;
	add.s64 	%rd24, %rd20, %rd23;
	ld.global.u32 	%r11, [%rd24];
	cvt.rn.f32.s32 	%f35, %r11;
	add.f32 	%f36, %f34, %f35;
	mul.f32 	%f37, %f36, 0f3F000000;
	ld.const.f32 	%f38, [c_semantic_config+160];
	fma.rn.f32 	%f39, %f38, %f37, 0f3F800000;
	ld.const.f32 	%f40, [c_semantic_config+164];
	min.f32 	%f41, %f39, %f40;
	ld.const.f32 	%f42, [c_semantic_config+96];
	mul.f32 	%f60, %f42, %f41;
	mov.pred 	%p15, -1;
	ld.const.f32 	%f61, [c_semantic_config+100];
$L__BB7_10:
	sub.f32 	%f46, %f4, %f61;
	mul.f32 	%f15, %f60, %f46;
	setp.leu.f32 	%p14, %f4, 0f358637BD;
	mov.f32 	%f62, 0f00000000;
	mov.f32 	%f63, %f62;
	mov.f32 	%f64, %f62;
	@%p14 bra 	$L__BB7_12;
	div.rn.f32 	%f62, %f1, %f4;
	div.rn.f32 	%f63, %f2, %f4;
	div.rn.f32 	%f64, %f3, %f4;
$L__BB7_12:
	div.rn.f32 	%f47, %f15, %f4;
	mul.f32 	%f22, %f47, %f62;
	mul.f32 	%f23, %f47, %f63;
	mul.f32 	%f24, %f47, %f64;
	@%p15 bra 	$L__BB7_14;
	add.s64 	%rd26, %rd1, %rd18;
	atom.global.add.f32 	%f48, [%rd26], %f22;
	atom.global.add.f32 	%f49, [%rd26+4], %f23;
	atom.global.add.f32 	%f50, [%rd26+8], %f24;
	bra.uni 	$L__BB7_15;
$L__BB7_14:
	add.s64 	%rd28, %rd1, %rd18;
	atom.global.add.f32 	%f51, [%rd28], %f22;
	atom.global.add.f32 	%f52, [%rd28+4], %f23;
	atom.global.add.f32 	%f53, [%rd28+8], %f24;
	add.s64 	%rd30, %rd1, %rd16;
	neg.f32 	%f54, %f22;
	atom.global.add.f32 	%f55, [%rd30], %f54;
	neg.f32 	%f56, %f23;
	atom.global.add.f32 	%f57, [%rd30+4], %f56;
	neg.f32 	%f58, %f24;
	atom.global.add.f32 	%f59, [%rd30+8], %f58;
$L__BB7_15:
	ret;

}
	// .globl	apply_physicality_cluster_force
.visible .entry apply_physicality_cluster_force(
	.param .u64 .ptr .align 1 apply_physicality_cluster_force_param_0,
	.param .u64 .ptr .align 1 apply_physicality_cluster_force_param_1,
	.param .u64 .ptr .align 1 apply_physicality_cluster_force_param_2,
	.param .u64 .ptr .align 1 apply_physicality_cluster_force_param_3,
	.param .u32 apply_physicality_cluster_force_param_4
)
{
	.reg .pred 	%p<33>;
	.reg .b16 	%rs<4>;
	.reg .b32 	%r<25>;
	.reg .b32 	%f<147>;
	.reg .b64 	%rd<30>;

	ld.param.u64 	%rd11, [apply_physicality_cluster_force_param_0];
	ld.param.u64 	%rd9, [apply_physicality_cluster_force_param_1];
	ld.param.u64 	%rd12, [apply_physicality_cluster_force_param_2];
	ld.param.u32 	%r10, [apply_physicality_cluster_force_param_4];
	cvta.to.global.u64 	%rd1, %rd12;
	cvta.to.global.u64 	%rd2, %rd11;
	mov.u32 	%r11, %ctaid.x;
	mov.u32 	%r12, %ntid.x;
	mov.u32 	%r13, %tid.x;
	mad.lo.s32 	%r1, %r11, %r12, %r13;
	setp.ge.s32 	%p1, %r1, %r10;
	ld.const.u8 	%rs1, [c_semantic_config+120];
	setp.eq.s16 	%p2, %rs1, 0;
	or.pred  	%p3, %p1, %p2;
	@%p3 bra 	$L__BB8_24;
	mul.wide.s32 	%rd13, %r1, 4;
	add.s64 	%rd14, %rd2, %rd13;
	ld.global.u32 	%r2, [%rd14];
	add.s32 	%r14, %r2, -4;
	setp.lt.u32 	%p4, %r14, -3;
	@%p4 bra 	$L__BB8_24;
	cvta.to.global.u64 	%rd15, %rd9;
	mul.wide.u32 	%rd16, %r2, 12;
	add.s64 	%rd17, %rd15, %rd16;
	mul.wide.s32 	%rd18, %r1, 12;
	add.s64 	%rd19, %rd1, %rd18;
	ld.global.f32 	%f69, [%rd17];
	ld.global.f32 	%f1, [%rd19];
	sub.f32 	%f2, %f69, %f1;
	ld.global.f32 	%f70, [%rd17+4];
	ld.global.f32 	%f3, [%rd19+4];
	sub.f32 	%f4, %f70, %f3;
	ld.global.f32 	%f71, [%rd17+8];
	ld.global.f32 	%f5, [%rd19+8];
	sub.f32 	%f6, %f71, %f5;
	mul.f32 	%f72, %f4, %f4;
	fma.rn.f32 	%f73, %f2, %f2, %f72;
	fma.rn.f32 	%f74, %f6, %f6, %f73;
	sqrt.rn.f32 	%f7, %f74;
	ld.const.f32 	%f8, [c_semantic_config+112];
	setp.leu.f32 	%p5, %f7, %f8;
	mov.f32 	%f126, 0f00000000;
	mov.f32 	%f127, %f126;
	mov.f32 	%f128, %f126;
	@%p5 bra 	$L__BB8_6;
	ld.const.f32 	%f9, [c_semantic_config+108];
	setp.leu.f32 	%p6, %f7, 0f358637BD;
	mov.f32 	%f123, 0f00000000;
	mov.f32 	%f124, %f123;
	mov.f32 	%f125, %f123;
	@%p6 bra 	$L__BB8_5;
	div.rn.f32 	%f123, %f2, %f7;
	div.rn.f32 	%f124, %f4, %f7;
	div.rn.f32 	%f125, %f6, %f7;
$L__BB8_5:
	sub.f32 	%f78, %f7, %f8;
	mul.f32 	%f79, %f9, %f78;
	mul.f32 	%f126, %f79, %f123;
	mul.f32 	%f127, %f79, %f124;
	mul.f32 	%f128, %f79, %f125;
$L__BB8_6:
	setp.lt.s32 	%p7, %r10, 1;
	mov.f32 	%f135, 0f00000000;
	mov.f32 	%f136, %f135;
	mov.f32 	%f137, %f135;
	@%p7 bra 	$L__BB8_23;
	add.f32 	%f25, %f8, %f8;
	ld.const.f32 	%f26, [c_semantic_config+116];
	setp.eq.s32 	%p8, %r10, 1;
	mov.f32 	%f137, 0f00000000;
	mov.b32 	%r24, 0;
	mov.f32 	%f136, %f137;
	mov.f32 	%f135, %f137;
	@%p8 bra 	$L__BB8_18;
	and.b32  	%r24, %r10, 2147483646;
	neg.s32 	%r22, %r1;
	add.s64 	%rd29, %rd2, 4;
	add.s64 	%rd28, %rd1, 12;
	mov.f32 	%f137, 0f00000000;
	mov.b32 	%r23, 0;
$L__BB8_9:
	setp.eq.s32 	%p9, %r22, 0;
	@%p9 bra 	$L__BB8_13;
	ld.global.u32 	%r17, [%rd29+-4];
	setp.eq.s32 	%p10, %r17, %r2;
	setp.eq.s32 	%p11, %r17, 0;
	or.pred  	%p12, %p10, %p11;
	@%p12 bra 	$L__BB8_13;
	ld.global.f32 	%f84, [%rd28+-12];
	sub.f32 	%f30, %f1, %f84;
	ld.global.f32 	%f85, [%rd28+-8];
	sub.f32 	%f31, %f3, %f85;
	ld.global.f32 	%f86, [%rd28+-4];
	sub.f32 	%f32, %f5, %f86;
	mul.f32 	%f87, %f31, %f31;
	fma.rn.f32 	%f88, %f30, %f30, %f87;
	fma.rn.f32 	%f89, %f32, %f32, %f88;
	sqrt.rn.f32 	%f33, %f89;
	setp.geu.f32 	%p13, %f33, %f25;
	setp.leu.f32 	%p14, %f33, 0f358637BD;
	or.pred  	%p15, %p14, %p13;
	@%p15 bra 	$L__BB8_13;
	mul.f32 	%f90, %f33, %f33;
	div.rn.f32 	%f91, %f26, %f90;
	div.rn.f32 	%f92, %f30, %f33;
	div.rn.f32 	%f93, %f31, %f33;
	div.rn.f32 	%f94, %f32, %f33;
	fma.rn.f32 	%f135, %f92, %f91, %f135;
	fma.rn.f32 	%f136, %f93, %f91, %f136;
	fma.rn.f32 	%f137, %f94, %f91, %f137;
$L__BB8_13:
	add.s32 	%r18, %r23, 1;
	setp.eq.s32 	%p16, %r18, %r1;
	@%p16 bra 	$L__BB8_17;
	ld.global.u32 	%r19, [%rd29];
	setp.eq.s32 	%p17, %r19, %r2;
	setp.eq.s32 	%p18, %r19, 0;
	or.pred  	%p19, %p17, %p18;
	@%p19 bra 	$L__BB8_17;
	ld.global.f32 	%f95, [%rd28];
	sub.f32 	%f40, %f1, %f95;
	ld.global.f32 	%f96, [%rd28+4];
	sub.f32 	%f41, %f3, %f96;
	ld.global.f32 	%f97, [%rd28+8];
	sub.f32 	%f42, %f5, %f97;
	mul.f32 	%f98, %f41, %f41;
	fma.rn.f32 	%f99, %f40, %f40, %f98;
	fma.rn.f32 	%f100, %f42, %f42, %f99;
	sqrt.rn.f32 	%f43, %f100;
	setp.geu.f32 	%p20, %f43, %f25;
	setp.leu.f32 	%p21, %f43, 0f358637BD;
	or.pred  	%p22, %p21, %p20;
	@%p22 bra 	$L__BB8_17;
	mul.f32 	%f101, %f43, %f43;
	div.rn.f32 	%f102, %f26, %f101;
	div.rn.f32 	%f103, %f40, %f43;
	div.rn.f32 	%f104, %f41, %f43;
	div.rn.f32 	%f105, %f42, %f43;
	fma.rn.f32 	%f135, %f103, %f102, %f135;
	fma.rn.f32 	%f136, %f104, %f102, %f136;
	fma.rn.f32 	%f137, %f105, %f102, %f137;
$L__BB8_17:
	add.s32 	%r23, %r23, 2;
	add.s32 	%r22, %r22, 2;
	add.s64 	%rd29, %rd29, 8;
	add.s64 	%rd28, %rd28, 24;
	setp.ne.s32 	%p23, %r23, %r24;
	@%p23 bra 	$L__BB8_9;
$L__BB8_18:
	and.b32  	%r20, %r10, 1;
	setp.eq.b32 	%p24, %r20, 1;
	not.pred 	%p25, %p24;
	@%p25 bra 	$L__BB8_23;
	setp.eq.s32 	%p26, %r24, %r1;
	@%p26 bra 	$L__BB8_23;
	mul.wide.u32 	%rd20, %r24, 4;
	add.s64 	%rd21, %rd2, %rd20;
	ld.global.u32 	%r21, [%rd21];
	setp.eq.s32 	%p27, %r21, %r2;
	setp.eq.s32 	%p28, %r21, 0;
	or.pred  	%p29, %p27, %p28;
	@%p29 bra 	$L__BB8_23;
	mul.wide.u32 	%rd22, %r24, 12;
	add.s64 	%rd23, %rd1, %rd22;
	ld.global.f32 	%f106, [%rd23];
	sub.f32 	%f56, %f1, %f106;
	ld.global.f32 	%f107, [%rd23+4];
	sub.f32 	%f57, %f3, %f107;
	ld.global.f32 	%f108, [%rd23+8];
	sub.f32 	%f58, %f5, %f108;
	mul.f32 	%f109, %f57, %f57;
	fma.rn.f32 	%f110, %f56, %f56, %f109;
	fma.rn.f32 	%f111, %f58, %f58, %f110;
	sqrt.rn.f32 	%f59, %f111;
	setp.geu.f32 	%p30, %f59, %f25;
	setp.leu.f32 	%p31, %f59, 0f358637BD;
	or.pred  	%p32, %p31, %p30;
	@%p32 bra 	$L__BB8_23;
	mul.f32 	%f112, %f59, %f59;
	div.rn.f32 	%f113, %f26, %f112;
	div.rn.f32 	%f114, %f56, %f59;
	div.rn.f32 	%f115, %f57, %f59;
	div.rn.f32 	%f116, %f58, %f59;
	fma.rn.f32 	%f135, %f114, %f113, %f135;
	fma.rn.f32 	%f136, %f115, %f113, %f136;
	fma.rn.f32 	%f137, %f116, %f113, %f137;
$L__BB8_23:
	ld.param.u64 	%rd27, [apply_physicality_cluster_force_param_3];
	cvta.to.global.u64 	%rd24, %rd27;
	mul.wide.s32 	%rd25, %r1, 12;
	add.s64 	%rd26, %rd24, %rd25;
	add.f32 	%f117, %f126, %f135;
	atom.global.add.f32 	%f118, [%rd26], %f117;
	add.f32 	%f119, %f127, %f136;
	atom.global.add.f32 	%f120, [%rd26+4], %f119;
	add.f32 	%f121, %f128, %f137;
	atom.global.add.f32 	%f122, [%rd26+8], %f121;
$L__BB8_24:
	ret;

}
	// .globl	apply_role_cluster_force
.visible .entry apply_role_cluster_force(
	.param .u64 .ptr .align 1 apply_role_cluster_force_param_0,
	.param .u64 .ptr .align 1 apply_role_cluster_force_param_1,
	.param .u64 .ptr .align 1 apply_role_cluster_force_param_2,
	.param .u64 .ptr .align 1 apply_role_cluster_force_param_3,
	.param .u32 apply_role_cluster_force_param_4
)
{
	.reg .pred 	%p<33>;
	.reg .b16 	%rs<4>;
	.reg .b32 	%r<25>;
	.reg .b32 	%f<147>;
	.reg .b64 	%rd<30>;

	ld.param.u64 	%rd11, [apply_role_cluster_force_param_0];
	ld.param.u64 	%rd9, [apply_role_cluster_force_param_1];
	ld.param.u64 	%rd12, [apply_role_cluster_force_param_2];
	ld.param.u32 	%r10, [apply_role_cluster_force_param_4];
	cvta.to.global.u64 	%rd1, %rd12;
	cvta.to.global.u64 	%rd2, %rd11;
	mov.u32 	%r11, %ctaid.x;
	mov.u32 	%r12, %ntid.x;
	mov.u32 	%r13, %tid.x;
	mad.lo.s32 	%r1, %r11, %r12, %r13;
	setp.ge.s32 	%p1, %r1, %r10;
	ld.const.u8 	%rs1, [c_semantic_config+136];
	setp.eq.s16 	%p2, %rs1, 0;
	or.pred  	%p3, %p1, %p2;
	@%p3 bra 	$L__BB9_24;
	mul.wide.s32 	%rd13, %r1, 4;
	add.s64 	%rd14, %rd2, %rd13;
	ld.global.u32 	%r2, [%rd14];
	add.s32 	%r14, %r2, -5;
	setp.lt.u32 	%p4, %r14, -4;
	@%p4 bra 	$L__BB9_24;
	cvta.to.global.u64 	%rd15, %rd9;
	mul.wide.u32 	%rd16, %r2, 12;
	add.s64 	%rd17, %rd15, %rd16;
	mul.wide.s32 	%rd18, %r1, 12;
	add.s64 	%rd19, %rd1, %rd18;
	ld.global.f32 	%f69, [%rd17];
	ld.global.f32 	%f1, [%rd19];
	sub.f32 	%f2, %f69, %f1;
	ld.global.f32 	%f70, [%rd17+4];
	ld.global.f32 	%f3, [%rd19+4];
	sub.f32 	%f4, %f70, %f3;
	ld.global.f32 	%f71, [%rd17+8];
	ld.global.f32 	%f5, [%rd19+8];
	sub.f32 	%f6, %f71, %f5;
	mul.f32 	%f72, %f4, %f4;
	fma.rn.f32 	%f73, %f2, %f2, %f72;
	fma.rn.f32 	%f74, %f6, %f6, %f73;
	sqrt.rn.f32 	%f7, %f74;
	ld.const.f32 	%f8, [c_semantic_config+128];
	setp.leu.f32 	%p5, %f7, %f8;
	mov.f32 	%f126, 0f00000000;
	mov.f32 	%f127, %f126;
	mov.f32 	%f128, %f126;
	@%p5 bra 	$L__BB9_6;
	ld.const.f32 	%f9, [c_semantic_config+124];
	setp.leu.f32 	%p6, %f7, 0f358637BD;
	mov.f32 	%f123, 0f00000000;
	mov.f32 	%f124, %f123;
	mov.f32 	%f125, %f123;
	@%p6 bra 	$L__BB9_5;
	div.rn.f32 	%f123, %f2, %f7;
	div.rn.f32 	%f124, %f4, %f7;
	div.rn.f32 	%f125, %f6, %f7;
$L__BB9_5:
	sub.f32 	%f78, %f7, %f8;
	mul.f32 	%f79, %f9, %f78;
	mul.f32 	%f126, %f79, %f123;
	mul.f32 	%f127, %f79, %f124;
	mul.f32 	%f128, %f79, %f125;
$L__BB9_6:
	setp.lt.s32 	%p7, %r10, 1;
	mov.f32 	%f135, 0f00000000;
	mov.f32 	%f136, %f135;
	mov.f32 	%f137, %f135;
	@%p7 bra 	$L__BB9_23;
	add.f32 	%f25, %f8, %f8;
	ld.const.f32 	%f26, [c_semantic_config+132];
	setp.eq.s32 	%p8, %r10, 1;
	mov.f32 	%f137, 0f00000000;
	mov.b32 	%r24, 0;
	mov.f32 	%f136, %f137;
	mov.f32 	%f135, %f137;
	@%p8 bra 	$L__BB9_18;
	and.b32  	%r24, %r10, 2147483646;
	neg.s32 	%r22, %r1;
	add.s64 	%rd29, %rd2, 4;
	add.s64 	%rd28, %rd1, 12;
	mov.f32 	%f137, 0f00000000;
	mov.b32 	%r23, 0;
$L__BB9_9:
	setp.eq.s32 	%p9, %r22, 0;
	@%p9 bra 	$L__BB9_13;
	ld.global.u32 	%r17, [%rd29+-4];
	setp.eq.s32 	%p10, %r17, %r2;
	setp.eq.s32 	%p11, %r17, 0;
	or.pred  	%p12, %p10, %p11;
	@%p12 bra 	$L__BB9_13;
	ld.global.f32 	%f84, [%rd28+-12];
	sub.f32 	%f30, %f1, %f84;
	ld.global.f32 	%f85, [%rd28+-8];
	sub.f32 	%f31, %f3, %f85;
	ld.global.f32 	%f86, [%rd28+-4];
	sub.f32 	%f32, %f5, %f86;
	mul.f32 	%f87, %f31, %f31;
	fma.rn.f32 	%f88, %f30, %f30, %f87;
	fma.rn.f32 	%f89, %f32, %f32, %f88;
	sqrt.rn.f32 	%f33, %f89;
	setp.geu.f32 	%p13, %f33, %f25;
	setp.leu.f32 	%p14, %f33, 0f358637BD;
	or.pred  	%p15, %p14, %p13;
	@%p15 bra 	$L__BB9_13;
	mul.f32 	%f90, %f33, %f33;
	div.rn.f32 	%f91, %f26, %f90;
	div.rn.f32 	%f92, %f30, %f33;
	div.rn.f32 	%f93, %f31, %f33;
	div.rn.f32 	%f94, %f32, %f33;
	fma.rn.f32 	%f135, %f92, %f91, %f135;
	fma.rn.f32 	%f136, %f93, %f91, %f136;
	fma.rn.f32 	%f137, %f94, %f91, %f137;
$L__BB9_13:
	add.s32 	%r18, %r23, 1;
	setp.eq.s32 	%p16, %r18, %r1;
	@%p16 bra 	$L__BB9_17;
	ld.global.u32 	%r19, [%rd29];
	setp.eq.s32 	%p17, %r19, %r2;
	setp.eq.s32 	%p18, %r19, 0;
	or.pred  	%p19, %p17, %p18;
	@%p19 bra 	$L__BB9_17;
	ld.global.f32 	%f95, [%rd28];
	sub.f32 	%f40, %f1, %f95;
	ld.global.f32 	%f96, [%rd28+4];
	sub.f32 	%f41, %f3, %f96;
	ld.global.f32 	%f97, [%rd28+8];
	sub.f32 	%f42, %f5, %f97;
	mul.f32 	%f98, %f41, %f41;
	fma.rn.f32 	%f99, %f40, %f40, %f98;
	fma.rn.f32 	%f100, %f42, %f42, %f99;
	sqrt.rn.f32 	%f43, %f100;
	setp.geu.f32 	%p20, %f43, %f25;
	setp.leu.f32 	%p21, %f43, 0f358637BD;
	or.pred  	%p22, %p21, %p20;
	@%p22 bra 	$L__BB9_17;
	mul.f32 	%f101, %f43, %f43;
	div.rn.f32 	%f102, %f26, %f101;
	div.rn.f32 	%f103, %f40, %f43;
	div.rn.f32 	%f104, %f41, %f43;
	div.rn.f32 	%f105, %f42, %f43;
	fma.rn.f32 	%f135, %f103, %f102, %f135;
	fma.rn.f32 	%f136, %f104, %f102, %f136;
	fma.rn.f32 	%f137, %f105, %f102, %f137;
$L__BB9_17:
	add.s32 	%r23, %r23, 2;
	add.s32 	%r22, %r22, 2;
	add.s64 	%rd29, %rd29, 8;
	add.s64 	%rd28, %rd28, 24;
	setp.ne.s32 	%p23, %r23, %r24;
	@%p23 bra 	$L__BB9_9;
$L__BB9_18:
	and.b32  	%r20, %r10, 1;
	setp.eq.b32 	%p24, %r20, 1;
	not.pred 	%p25, %p24;
	@%p25 bra 	$L__BB9_23;
	setp.eq.s32 	%p26, %r24, %r1;
	@%p26 bra 	$L__BB9_23;
	mul.wide.u32 	%rd20, %r24, 4;
	add.s64 	%rd21, %rd2, %rd20;
	ld.global.u32 	%r21, [%rd21];
	setp.eq.s32 	%p27, %r21, %r2;
	setp.eq.s32 	%p28, %r21, 0;
	or.pred  	%p29, %p27, %p28;
	@%p29 bra 	$L__BB9_23;
	mul.wide.u32 	%rd22, %r24, 12;
	add.s64 	%rd23, %rd1, %rd22;
	ld.global.f32 	%f106, [%rd23];
	sub.f32 	%f56, %f1, %f106;
	ld.global.f32 	%f107, [%rd23+4];
	sub.f32 	%f57, %f3, %f107;
	ld.global.f32 	%f108, [%rd23+8];
	sub.f32 	%f58, %f5, %f108;
	mul.f32 	%f109, %f57, %f57;
	fma.rn.f32 	%f110, %f56, %f56, %f109;
	fma.rn.f32 	%f111, %f58, %f58, %f110;
	sqrt.rn.f32 	%f59, %f111;
	setp.geu.f32 	%p30, %f59, %f25;
	setp.leu.f32 	%p31, %f59, 0f358637BD;
	or.pred  	%p32, %p31, %p30;
	@%p32 bra 	$L__BB9_23;
	mul.f32 	%f112, %f59, %f59;
	div.rn.f32 	%f113, %f26, %f112;
	div.rn.f32 	%f114, %f56, %f59;
	div.rn.f32 	%f115, %f57, %f59;
	div.rn.f32 	%f116, %f58, %f59;
	fma.rn.f32 	%f135, %f114, %f113, %f135;
	fma.rn.f32 	%f136, %f115, %f113, %f136;
	fma.rn.f32 	%f137, %f116, %f113, %f137;
$L__BB9_23:
	ld.param.u64 	%rd27, [apply_role_cluster_force_param_3];
	cvta.to.global.u64 	%rd24, %rd27;
	mul.wide.s32 	%rd25, %r1, 12;
	add.s64 	%rd26, %rd24, %rd25;
	add.f32 	%f117, %f126, %f135;
	atom.global.add.f32 	%f118, [%rd26], %f117;
	add.f32 	%f119, %f127, %f136;
	atom.global.add.f32 	%f120, [%rd26+4], %f119;
	add.f32 	%f121, %f128, %f137;
	atom.global.add.f32 	%f122, [%rd26+8], %f121;
$L__BB9_24:
	ret;

}
	// .globl	apply_maturity_layout_force
.visible .entry apply_maturity_layout_force(
	.param .u64 .ptr .align 1 apply_maturity_layout_force_param_0,
	.param .u64 .ptr .align 1 apply_maturity_layout_force_param_1,
	.param .u64 .ptr .align 1 apply_maturity_layout_force_param_2,
	.param .u32 apply_maturity_layout_force_param_3
)
{
	.reg .pred 	%p<7>;
	.reg .b16 	%rs<4>;
	.reg .b32 	%r<8>;
	.reg .b32 	%f<14>;
	.reg .b64 	%rd<12>;

	ld.param.u64 	%rd1, [apply_maturity_layout_force_param_0];
	ld.param.u64 	%rd2, [apply_maturity_layout_force_param_1];
	ld.param.u64 	%rd3, [apply_maturity_layout_force_param_2];
	ld.param.u32 	%r3, [apply_maturity_layout_force_param_3];
	mov.u32 	%r4, %ctaid.x;
	mov.u32 	%r5, %ntid.x;
	mov.u32 	%r6, %tid.x;
	mad.lo.s32 	%r1, %r4, %r5, %r6;
	setp.ge.s32 	%p1, %r1, %r3;
	ld.const.u8 	%rs1, [c_semantic_config+152];
	setp.eq.s16 	%p2, %rs1, 0;
	or.pred  	%p3, %p1, %p2;
	@%p3 bra 	$L__BB10_7;
	cvta.to.global.u64 	%rd4, %rd1;
	mul.wide.s32 	%rd5, %r1, 4;
	add.s64 	%rd6, %rd4, %rd5;
	ld.global.u32 	%r2, [%rd6];
	add.s32 	%r7, %r2, -4;
	setp.lt.u32 	%p4, %r7, -3;
	@%p4 bra 	$L__BB10_7;
	mov.f32 	%f13, 0f00000000;
	setp.eq.s32 	%p5, %r2, 3;
	@%p5 bra 	$L__BB10_5;
	setp.eq.s32 	%p6, %r2, 2;
	@%p6 bra 	$L__BB10_6;
	ld.const.f32 	%f5, [c_semantic_config+148];
	neg.f32 	%f13, %f5;
	bra.uni 	$L__BB10_6;
$L__BB10_5:
	ld.const.f32 	%f13, [c_semantic_config+148];
$L__BB10_6:
	cvta.to.global.u64 	%rd7, %rd2;
	mul.wide.s32 	%rd8, %r1, 12;
	add.s64 	%rd9, %rd7, %rd8;
	ld.global.f32 	%f6, [%rd9+8];
	sub.f32 	%f7, %f13, %f6;
	ld.const.f32 	%f8, [c_semantic_config+144];
	mul.f32 	%f9, %f7, %f8;
	cvta.to.global.u64 	%rd10, %rd3;
	add.s64 	%rd11, %rd10, %rd8;
	atom.global.add.f32 	%f10, [%rd11], 0f00000000;
	atom.global.add.f32 	%f11, [%rd11+4], 0f00000000;
	atom.global.add.f32 	%f12, [%rd11+8], %f9;
$L__BB10_7:
	ret;

}
	// .globl	calculate_physicality_centroids
.visible .entry calculate_physicality_centroids(
	.param .u64 .ptr .align 1 calculate_physicality_centroids_param_0,
	.param .u64 .ptr .align 1 calculate_physicality_centroids_param_1,
	.param .u64 .ptr .align 1 calculate_physicality_centroids_param_2,
	.param .u64 .ptr .align 1 calculate_physicality_centroids_param_3,
	.param .u32 calculate_physicality_centroids_param_4
)
{
	.reg .pred 	%p<3>;
	.reg .b32 	%r<9>;
	.reg .b32 	%f<7>;
	.reg .b64 	%rd<17>;

	ld.param.u64 	%rd1, [calculate_physicality_centroids_param_0];
	ld.param.u64 	%rd2, [calculate_physicality_centroids_param_1];
	ld.param.u64 	%rd3, [calculate_physicality_centroids_param_2];
	ld.param.u64 	%rd4, [calculate_physicality_centroids_param_3];
	ld.param.u32 	%r3, [calculate_physicality_centroids_param_4];
	mov.u32 	%r4, %ctaid.x;
	mov.u32 	%r5, %ntid.x;
	mov.u32 	%r6, %tid.x;
	mad.lo.s32 	%r1, %r4, %r5, %r6;
	setp.ge.s32 	%p1, %r1, %r3;
	@%p1 bra 	$L__BB11_3;
	cvta.to.global.u64 	%rd5, %rd1;
	mul.wide.s32 	%rd6, %r1, 4;
	add.s64 	%rd7, %rd5, %rd6;
	ld.global.u32 	%r2, [%rd7];
	add.s32 	%r7, %r2, -4;
	setp.lt.u32 	%p2, %r7, -3;
	@%p2 bra 	$L__BB11_3;
	cvta.to.global.u64 	%rd8, %rd3;
	mul.wide.u32 	%rd9, %r2, 12;
	add.s64 	%rd10, %rd8, %rd9;
	cvta.to.global.u64 	%rd11, %rd2;
	mul.wide.s32 	%rd12, %r1, 12;
	add.s64 	%rd13, %rd11, %rd12;
	ld.global.f32 	%f1, [%rd13];
	atom.global.add.f32 	%f2, [%rd10], %f1;
	ld.global.f32 	%f3, [%rd13+4];
	atom.global.add.f32 	%f4, [%rd10+4], %f3;
	ld.global.f32 	%f5, [%rd13+8];
	atom.global.add.f32 	%f6, [%rd10+8], %f5;
	cvta.to.global.u64 	%rd14, %rd4;
	mul.wide.u32 	%rd15, %r2, 4;
	add.s64 	%rd16, %rd14, %rd15;
	atom.global.add.u32 	%r8, [%rd16], 1;
$L__BB11_3:
	ret;

}
	// .globl	finalize_physicality_centroids
.visible .entry finalize_physicality_centroids(
	.param .u64 .ptr .align 1 finalize_physicality_centroids_param_0,
	.param .u64 .ptr .align 1 finalize_physicality_centroids_param_1
)
{
	.reg .pred 	%p<3>;
	.reg .b32 	%r<6>;
	.reg .b32 	%f<8>;
	.reg .b64 	%rd<9>;

	ld.param.u64 	%rd1, [finalize_physicality_centroids_param_0];
	ld.param.u64 	%rd2, [finalize_physicality_centroids_param_1];
	mov.u32 	%r3, %ctaid.x;
	mov.u32 	%r4, %ntid.x;
	mov.u32 	%r5, %tid.x;
	mad.lo.s32 	%r1, %r3, %r4, %r5;
	setp.gt.s32 	%p1, %r1, 3;
	@%p1 bra 	$L__BB12_3;
	cvta.to.global.u64 	%rd3, %rd2;
	mul.wide.s32 	%rd4, %r1, 4;
	add.s64 	%rd5, %rd3, %rd4;
	ld.global.u32 	%r2, [%rd5];
	setp.lt.s32 	%p2, %r2, 1;
	@%p2 bra 	$L__BB12_3;
	cvta.to.global.u64 	%rd6, %rd1;
	mul.wide.s32 	%rd7, %r1, 12;
	add.s64 	%rd8, %rd6, %rd7;
	ld.global.f32 	%f1, [%rd8];
	cvt.rn.f32.u32 	%f2, %r2;
	div.rn.f32 	%f3, %f1, %f2;
	st.global.f32 	[%rd8], %f3;
	ld.global.f32 	%f4, [%rd8+4];
	div.rn.f32 	%f5, %f4, %f2;
	st.global.f32 	[%rd8+4], %f5;
	ld.global.f32 	%f6, [%rd8+8];
	div.rn.f32 	%f7, %f6, %f2;
	st.global.f32 	[%rd8+8], %f7;
$L__BB12_3:
	ret;

}
	// .globl	calculate_role_centroids
.visible .entry calculate_role_centroids(
	.param .u64 .ptr .align 1 calculate_role_centroids_param_0,
	.param .u64 .ptr .align 1 calculate_role_centroids_param_1,
	.param .u64 .ptr .align 1 calculate_role_centroids_param_2,
	.param .u64 .ptr .align 1 calculate_role_centroids_param_3,
	.param .u32 calculate_role_centroids_param_4
)
{
	.reg .pred 	%p<3>;
	.reg .b32 	%r<9>;
	.reg .b32 	%f<7>;
	.reg .b64 	%rd<17>;

	ld.param.u64 	%rd1, [calculate_role_centroids_param_0];
	ld.param.u64 	%rd2, [calculate_role_centroids_param_1];
	ld.param.u64 	%rd3, [calculate_role_centroids_param_2];
	ld.param.u64 	%rd4, [calculate_role_centroids_param_3];
	ld.param.u32 	%r3, [calculate_role_centroids_param_4];
	mov.u32 	%r4, %ctaid.x;
	mov.u32 	%r5, %ntid.x;
	mov.u32 	%r6, %tid.x;
	mad.lo.s32 	%r1, %r4, %r5, %r6;
	setp.ge.s32 	%p1, %r1, %r3;
	@%p1 bra 	$L__BB13_3;
	cvta.to.global.u64 	%rd5, %rd1;
	mul.wide.s32 	%rd6, %r1, 4;
	add.s64 	%rd7, %rd5, %rd6;
	ld.global.u32 	%r2, [%rd7];
	add.s32 	%r7, %r2, -5;
	setp.lt.u32 	%p2, %r7, -4;
	@%p2 bra 	$L__BB13_3;
	cvta.to.global.u64 	%rd8, %rd3;
	mul.wide.u32 	%rd9, %r2, 12;
	add.s64 	%rd10, %rd8, %rd9;
	cvta.to.global.u64 	%rd11, %rd2;
	mul.wide.s32 	%rd12, %r1, 12;
	add.s64 	%rd13, %rd11, %rd12;
	ld.global.f32 	%f1, [%rd13];
	atom.global.add.f32 	%f2, [%rd10], %f1;
	ld.global.f32 	%f3, [%rd13+4];
	atom.global.add.f32 	%f4, [%rd10+4], %f3;
	ld.global.f32 	%f5, [%rd13+8];
	atom.global.add.f32 	%f6, [%rd10+8], %f5;
	cvta.to.global.u64 	%rd14, %rd4;
	mul.wide.u32 	%rd15, %r2, 4;
	add.s64 	%rd16, %rd14, %rd15;
	atom.global.add.u32 	%r8, [%rd16], 1;
$L__BB13_3:
	ret;

}
	// .globl	finalize_role_centroids
.visible .entry finalize_role_centroids(
	.param .u64 .ptr .align 1 finalize_role_centroids_param_0,
	.param .u64 .ptr .align 1 finalize_role_centroids_param_1
)
{
	.reg .pred 	%p<3>;
	.reg .b32 	%r<6>;
	.reg .b32 	%f<8>;
	.reg .b64 	%rd<9>;

	ld.param.u64 	%rd1, [finalize_role_centroids_param_0];
	ld.param.u64 	%rd2, [finalize_role_centroids_param_1];
	mov.u32 	%r3, %ctaid.x;
	mov.u32 	%r4, %ntid.x;
	mov.u32 	%r5, %tid.x;
	mad.lo.s32 	%r1, %r3, %r4, %r5;
	setp.gt.s32 	%p1, %r1, 4;
	@%p1 bra 	$L__BB14_3;
	cvta.to.global.u64 	%rd3, %rd2;
	mul.wide.s32 	%rd4, %r1, 4;
	add.s64 	%rd5, %rd3, %rd4;
	ld.global.u32 	%r2, [%rd5];
	setp.lt.s32 	%p2, %r2, 1;
	@%p2 bra 	$L__BB14_3;
	cvta.to.global.u64 	%rd6, %rd1;
	mul.wide.s32 	%rd7, %r1, 12;
	add.s64 	%rd8, %rd6, %rd7;
	ld.global.f32 	%f1, [%rd8];
	cvt.rn.f32.u32 	%f2, %r2;
	div.rn.f32 	%f3, %f1, %f2;
	st.global.f32 	[%rd8], %f3;
	ld.global.f32 	%f4, [%rd8+4];
	div.rn.f32 	%f5, %f4, %f2;
	st.global.f32 	[%rd8+4], %f5;
	ld.global.f32 	%f6, [%rd8+8];
	div.rn.f32 	%f7, %f6, %f2;
	st.global.f32 	[%rd8+8], %f7;
$L__BB14_3:
	ret;

}


// ===== COMPILED SASS (sm_100) =====

	.target	sm_100

	.elftype	@"ET_EXEC"


//--------------------- .note.nv.tkinfo           --------------------------
	.section	.note.nv.tkinfo,"",@"SHT_NOTE"
	.sectionflags	@"SHF_NOTE_NV_TKINFO"
	.tkinfo
        /*0018*/ 	.word	0x00000002
        /*0030*/ 	.string	""
        /*0030*/ 	.string	"ptxas"
        /*0030*/ 	.string	"Cuda compilation tools, release 13.0, V13.0.88"
        /*0030*/ 	.string	"Build cuda_13.0.r13.0/compiler.36424714_0"
        /*0030*/ 	.string	"-arch sm_100 -m 64 "



//--------------------- .note.nv.cuinfo           --------------------------
	.section	.note.nv.cuinfo,"",@"SHT_NOTE"
	.sectionflags	@"SHF_NOTE_NV_CUINFO"
        /*0018*/ 	.short	0x0002
        /*001a*/ 	.short	0x0064
        /*001c*/ 	.short	0x0082
	.zero		2


//--------------------- .nv.info                  --------------------------
	.section	.nv.info,"",@"SHT_CUDA_INFO"
	.align	4


	//----- nvinfo : EIATTR_REGCOUNT
	.align		4
        /*0000*/ 	.byte	0x04, 0x2f
        /*0002*/ 	.short	(.L_2 - .L_1)
	.align		4
.L_1:
        /*0004*/ 	.word	index@(apply_dag_force)
        /*0008*/ 	.word	0x00000020


	//----- nvinfo : EIATTR_FRAME_SIZE
	.align		4
.L_2:
        /*000c*/ 	.byte	0x04, 0x11
        /*000e*/ 	.short	(.L_4 - .L_3)
	.align		4
.L_3:
        /*0010*/ 	.word	index@($__internal_16_$__cuda_sm3x_div_rn_noftz_f32_slowpath)
        /*0014*/ 	.word	0x00000000


	//----- nvinfo : EIATTR_FRAME_SIZE
	.align		4
.L_4:
        /*0018*/ 	.byte	0x04, 0x11
        /*001a*/ 	.short	(.L_6 - .L_5)
	.align		4
.L_5:
        /*001c*/ 	.word	index@($__internal_15_$__cuda_sm20_sqrt_rn_f32_slowpath)
        /*0020*/ 	.word	0x00000000


	//----- nvinfo : EIATTR_FRAME_SIZE
	.align		4
.L_6:
        /*0024*/ 	.byte	0x04, 0x11
        /*0026*/ 	.short	(.L_8 - .L_7)
	.align		4
.L_7:
        /*0028*/ 	.word	index@(apply_dag_force)
        /*002c*/ 	.word	0x00000000


	//----- nvinfo : EIATTR_REGCOUNT
	.align		4
.L_8:
        /*0030*/ 	.byte	0x04, 0x2f
        /*0032*/ 	.short	(.L_10 - .L_9)
	.align		4
.L_9:
        /*0034*/ 	.word	index@(apply_type_cluster_force)
        /*0038*/ 	.word	0x00000027


	//----- nvinfo : EIATTR_FRAME_SIZE
	.align		4
.L_10:
        /*003c*/ 	.byte	0x04, 0x11
        /*003e*/ 	.short	(.L_12 - .L_11)
	.align		4
.L_11:
        /*0040*/ 	.word	index@($__internal_14_$__cuda_sm3x_div_rn_noftz_f32_slowpath)
        /*0044*/ 	.word	0x00000000


	//----- nvinfo : EIATTR_FRAME_SIZE
	.align		4
.L_12:
        /*0048*/ 	.byte	0x04, 0x11
        /*004a*/ 	.short	(.L_14 - .L_13)
	.align		4
.L_13:
        /*004c*/ 	.word	index@($__internal_13_$__cuda_sm20_sqrt_rn_f32_slowpath)
        /*0050*/ 	.word	0x00000000


	//----- nvinfo : EIATTR_FRAME_SIZE
	.align		4
.L_14:
        /*0054*/ 	.byte	0x04, 0x11
        /*0056*/ 	.short	(.L_16 - .L_15)
	.align		4
.L_15:
        /*0058*/ 	.word	index@(apply_type_cluster_force)
        /*005c*/ 	.word	0x00000000


	//----- nvinfo : EIATTR_REGCOUNT
	.align		4
.L_16:
        /*0060*/ 	.byte	0x04, 0x2f
        /*0062*/ 	.short	(.L_18 - .L_17)
	.align		4
.L_17:
        /*0064*/ 	.word	index@(apply_collision_force)
        /*0068*/ 	.word	0x00000020


	//----- nvinfo : EIATTR_FRAME_SIZE
	.align		4
.L_18:
        /*006c*/ 	.byte	0x04, 0x11
        /*006e*/ 	.short	(.L_20 - .L_19)
	.align		4
.L_19:
        /*0070*/ 	.word	index@($__internal_12_$__cuda_sm3x_div_rn_noftz_f32_slowpath)
        /*0074*/ 	.word	0x00000000


	//----- nvinfo : EIATTR_FRAME_SIZE
	.align		4
.L_20:
        /*0078*/ 	.byte	0x04, 0x11
        /*007a*/ 	.short	(.L_22 - .L_21)
	.align		4
.L_21:
        /*007c*/ 	.word	index@($__internal_11_$__cuda_sm20_sqrt_rn_f32_slowpath)
        /*0080*/ 	.word	0x00000000


	//----- nvinfo : EIATTR_FRAME_SIZE
	.align		4
.L_22:
        /*0084*/ 	.byte	0x04, 0x11
        /*0086*/ 	.short	(.L_24 - .L_23)
	.align		4
.L_23:
        /*0088*/ 	.word	index@(apply_collision_force)
        /*008c*/ 	.word	0x00000000


	//----- nvinfo : EIATTR_REGCOUNT
	.align		4
.L_24:
        /*0090*/ 	.byte	0x04, 0x2f
        /*0092*/ 	.short	(.L_26 - .L_25)
	.align		4
.L_25:
        /*0094*/ 	.word	index@(apply_attribute_spring_force)
        /*0098*/ 	.word	0x00000017


	//----- nvinfo : EIATTR_FRAME_SIZE
	.align		4
.L_26:
        /*009c*/ 	.byte	0x04, 0x11
        /*009e*/ 	.short	(.L_28 - .L_27)
	.align		4
.L_27:
        /*00a0*/ 	.word	index@($__internal_10_$__cuda_sm3x_div_rn_noftz_f32_slowpath)
        /*00a4*/ 	.word	0x00000000


	//----- nvinfo : EIATTR_FRAME_SIZE
	.align		4
.L_28:
        /*00a8*/ 	.byte	0x04, 0x11
        /*00aa*/ 	.short	(.L_30 - .L_29)
	.align		4
.L_29:
        /*00ac*/ 	.word	index@($__internal_9_$__cuda_sm20_sqrt_rn_f32_slowpath)
        /*00b0*/ 	.word	0x00000000


	//----- nvinfo : EIATTR_FRAME_SIZE
	.align		4
.L_30:
        /*00b4*/ 	.byte	0x04, 0x11
        /*00b6*/ 	.short	(.L_32 - .L_31)
	.align		4
.L_31:
        /*00b8*/ 	.word	index@(apply_attribute_spring_force)
        /*00bc*/ 	.word	0x00000000


	//----- nvinfo : EIATTR_REGCOUNT
	.align		4
.L_32:
        /*00c0*/ 	.byte	0x04, 0x2f
        /*00c2*/ 	.short	(.L_34 - .L_33)
	.align		4
.L_33:
        /*00c4*/ 	.word	index@(calculate_hierarchy_levels)
        /*00c8*/ 	.word	0x0000000e


	//----- nvinfo : EIATTR_FRAME_SIZE
	.align		4
.L_34:
        /*00cc*/ 	.byte	0x04, 0x11
        /*00ce*/ 	.short	(.L_36 - .L_35)
	.align		4
.L_35:
        /*00d0*/ 	.word	index@(calculate_hierarchy_levels)
        /*00d4*/ 	.word	0x00000000


	//----- nvinfo : EIATTR_REGCOUNT
	.align		4
.L_36:
        /*00d8*/ 	.byte	0x04, 0x2f
        /*00da*/ 	.short	(.L_38 - .L_37)
	.align		4
.L_37:
        /*00dc*/ 	.word	index@(calculate_type_centroids)
        /*00e0*/ 	.word	0x00000014


	//----- nvinfo : EIATTR_FRAME_SIZE
	.align		4
.L_38:
        /*00e4*/ 	.byte	0x04, 0x11
        /*00e6*/ 	.short	(.L_40 - .L_39)
	.align		4
.L_39:
        /*00e8*/ 	.word	index@(calculate_type_centroids)
        /*00ec*/ 	.word	0x00000000


	//----- nvinfo : EIATTR_REGCOUNT
	.align		4
.L_40:
        /*00f0*/ 	.byte	0x04, 0x2f
        /*00f2*/ 	.short	(.L_42 - .L_41)
	.align		4
.L_41:
        /*00f4*/ 	.word	index@(finalize_type_centroids)
        /*00f8*/ 	.word	0x00000011


	//----- nvinfo : EIATTR_FRAME_SIZE
	.align		4
.L_42:
        /*00fc*/ 	.byte	0x04, 0x11
        /*00fe*/ 	.short	(.L_44 - .L_43)
	.align		4
.L_43:
        /*0100*/ 	.word	index@($__internal_8_$__cuda_sm3x_div_rn_noftz_f32_slowpath)
        /*0104*/ 	.word	0x00000000


	//----- nvinfo : EIATTR_FRAME_SIZE
	.align		4
.L_44:
        /*0108*/ 	.byte	0x04, 0x11
        /*010a*/ 	.short	(.L_46 - .L_45)
	.align		4
.L_45:
        /*010c*/ 	.word	index@(finalize_type_centroids)
        /*0110*/ 	.word	0x00000000


	//----- nvinfo : EIATTR_REGCOUNT
	.align		4
.L_46:
        /*0114*/ 	.byte	0x04, 0x2f
        /*0116*/ 	.short	(.L_48 - .L_47)
	.align		4
.L_47:
        /*0118*/ 	.word	index@(apply_ontology_relationship_force)
        /*011c*/ 	.word	0x00000016


	//----- nvinfo : EIATTR_FRAME_SIZE
	.align		4
.L_48:
        /*0120*/ 	.byte	0x04, 0x11
        /*0122*/ 	.short	(.L_50 - .L_49)
	.align		4
.L_49:
        /*0124*/ 	.word	index@($__internal_7_$__cuda_sm3x_div_rn_noftz_f32_slowpath)
        /*0128*/ 	.word	0x00000000


	//----- nvinfo : EIATTR_FRAME_SIZE
	.align		4
.L_50:
        /*012c*/ 	.byte	0x04, 0x11
        /*012e*/ 	.short	(.L_52 - .L_51)
	.align		4
.L_51:
        /*0130*/ 	.word	index@($__internal_6_$__cuda_sm20_sqrt_rn_f32_slowpath)
        /*0134*/ 	.word	0x00000000


	//----- nvinfo : EIATTR_FRAME_SIZE
	.align		4
.L_52:
        /*0138*/ 	.byte	0x04, 0x11
        /*013a*/ 	.short	(.L_54 - .L_53)
	.align		4
.L_53:
        /*013c*/ 	.word	index@(apply_ontology_relationship_force)
        /*0140*/ 	.word	0x00000000


	//----- nvinfo : EIATTR_REGCOUNT
	.align		4
.L_54:
        /*0144*/ 	.byte	0x04, 0x2f
        /*0146*/ 	.short	(.L_56 - .L_55)
	.align		4
.L_55:
        /*0148*/ 	.word	index@(apply_physicality_cluster_force)
        /*014c*/ 	.word	0x00000027


	//----- nvinfo : EIATTR_FRAME_SIZE
	.align		4
.L_56:
        /*0150*/ 	.byte	0x04, 0x11
        /*0152*/ 	.short	(.L_58 - .L_57)
	.align		4
.L_57:
        /*0154*/ 	.word	index@($__internal_5_$__cuda_sm3x_div_rn_noftz_f32_slowpath)
        /*0158*/ 	.word	0x00000000


	//----- nvinfo : EIATTR_FRAME_SIZE
	.align		4
.L_58:
        /*015c*/ 	.byte	0x04, 0x11
        /*015e*/ 	.short	(.L_60 - .L_59)
	.align		4
.L_59:
        /*0160*/ 	.word	index@($__internal_4_$__cuda_sm20_sqrt_rn_f32_slowpath)
        /*0164*/ 	.word	0x00000000


	//----- nvinfo : EIATTR_FRAME_SIZE
	.align		4
.L_60:
        /*0168*/ 	.byte	0x04, 0x11
        /*016a*/ 	.short	(.L_62 - .L_61)
	.align		4
.L_61:
        /*016c*/ 	.word	index@(apply_physicality_cluster_force)
        /*0170*/ 	.word	0x00000000


	//----- nvinfo : EIATTR_REGCOUNT
	.align		4
.L_62:
        /*0174*/ 	.byte	0x04, 0x2f
        /*0176*/ 	.short	(.L_64 - .L_63)
	.align		4
.L_63:
        /*0178*/ 	.word	index@(apply_role_cluster_force)
        /*017c*/ 	.word	0x00000027


	//----- nvinfo : EIATTR_FRAME_SIZE
	.align		4
.L_64:
        /*0180*/ 	.byte	0x04, 0x11
        /*0182*/ 	.short	(.L_66 - .L_65)
	.align		4
.L_65:
        /*0184*/ 	.word	index@($__internal_3_$__cuda_sm3x_div_rn_noftz_f32_slowpath)
        /*0188*/ 	.word	0x00000000


	//----- nvinfo : EIATTR_FRAME_SIZE
	.align		4
.L_66:
        /*018c*/ 	.byte	0x04, 0x11
        /*018e*/ 	.short	(.L_68 - .L_67)
	.align		4
.L_67:
        /*0190*/ 	.word	index@($__internal_2_$__cuda_sm20_sqrt_rn_f32_slowpath)
        /*0194*/ 	.word	0x00000000


	//----- nvinfo : EIATTR_FRAME_SIZE
	.align		4
.L_68:
        /*0198*/ 	.byte	0x04, 0x11
        /*019a*/ 	.short	(.L_70 - .L_69)
	.align		4
.L_69:
        /*019c*/ 	.word	index@(apply_role_cluster_force)
        /*01a0*/ 	.word	0x00000000


	//----- nvinfo : EIATTR_REGCOUNT
	.align		4
.L_70:
        /*01a4*/ 	.byte	0x04, 0x2f
        /*01a6*/ 	.short	(.L_72 - .L_71)
	.align		4
.L_71:
        /*01a8*/ 	.word	index@(apply_maturity_layout_force)
        /*01ac*/ 	.word	0x0000000a


	//----- nvinfo : EIATTR_FRAME_SIZE
	.align		4
.L_72:
        /*01b0*/ 	.byte	0x04, 0x11
        /*01b2*/ 	.short	(.L_74 - .L_73)
	.align		4
.L_73:
        /*01b4*/ 	.word	index@(apply_maturity_layout_force)
        /*01b8*/ 	.word	0x00000000


	//----- nvinfo : EIATTR_REGCOUNT
	.align		4
.L_74:
        /*01bc*/ 	.byte	0x04, 0x2f
        /*01be*/ 	.short	(.L_76 - .L_75)
	.align		4
.L_75:
        /*01c0*/ 	.word	index@(calculate_physicality_centroids)
        /*01c4*/ 	.word	0x00000014


	//----- nvinfo : EIATTR_FRAME_SIZE
	.align		4
.L_76:
        /*01c8*/ 	.byte	0x04, 0x11
        /*01ca*/ 	.short	(.L_78 - .L_77)
	.align		4
.L_77:
        /*01cc*/ 	.word	index@(calculate_physicality_centroids)
        /*01d0*/ 	.word	0x00000000


	//----- nvinfo : EIATTR_REGCOUNT
	.align		4
.L_78:
        /*01d4*/ 	.byte	0x04, 0x2f
        /*01d6*/ 	.short	(.L_80 - .L_79)
	.align		4
.L_79:
        /*01d8*/ 	.word	index@(finalize_physicality_centroids)
        /*01dc*/ 	.word	0x00000011


	//----- nvinfo : EIATTR_FRAME_SIZE
	.align		4
.L_80:
        /*01e0*/ 	.byte	0x04, 0x11
        /*01e2*/ 	.short	(.L_82 - .L_81)
	.align		4
.L_81:
        /*01e4*/ 	.word	index@($__internal_1_$__cuda_sm3x_div_rn_noftz_f32_slowpath)
        /*01e8*/ 	.word	0x00000000


	//----- nvinfo : EIATTR_FRAME_SIZE
	.align		4
.L_82:
        /*01ec*/ 	.byte	0x04, 0x11
        /*01ee*/ 	.short	(.L_84 - .L_83)
	.align		4
.L_83:
        /*01f0*/ 	.word	index@(finalize_physicality_centroids)
        /*01f4*/ 	.word	0x00000000


	//----- nvinfo : EIATTR_REGCOUNT
	.align		4
.L_84:
        /*01f8*/ 	.byte	0x04, 0x2f
        /*01fa*/ 	.short	(.L_86 - .L_85)
	.align		4
.L_85:
        /*01fc*/ 	.word	index@(calculate_role_centroids)
        /*0200*/ 	.word	0x00000014


	//----- nvinfo : EIATTR_FRAME_SIZE
	.align		4
.L_86:
        /*0204*/ 	.byte	0x04, 0x11
        /*0206*/ 	.short	(.L_88 - .L_87)
	.align		4
.L_87:
        /*0208*/ 	.word	index@(calculate_role_centroids)
        /*020c*/ 	.word	0x00000000


	//----- nvinfo : EIATTR_REGCOUNT
	.align		4
.L_88:
        /*0210*/ 	.byte	0x04, 0x2f
        /*0212*/ 	.short	(.L_90 - .L_89)
	.align		4
.L_89:
        /*0214*/ 	.word	index@(finalize_role_centroids)
        /*0218*/ 	.word	0x00000011


	//----- nvinfo : EIATTR_FRAME_SIZE
	.align		4
.L_90:
        /*021c*/ 	.byte	0x04, 0x11
        /*021e*/ 	.short	(.L_92 - .L_91)
	.align		4
.L_91:
        /*0220*/ 	.word	index@($__internal_0_$__cuda_sm3x_div_rn_noftz_f32_slowpath)
        /*0224*/ 	.word	0x00000000


	//----- nvinfo : EIATTR_FRAME_SIZE
	.align		4
.L_92:
        /*0228*/ 	.byte	0x04, 0x11
        /*022a*/ 	.short	(.L_94 - .L_93)
	.align		4
.L_93:
        /*022c*/ 	.word	index@(finalize_role_centroids)
        /*0230*/ 	.word	0x00000000


	//----- nvinfo : EIATTR_MIN_STACK_SIZE
	.align		4
.L_94:
        /*0234*/ 	.byte	0x04, 0x12
        /*0236*/ 	.short	(.L_96 - .L_95)
	.align		4
.L_95:
        /*0238*/ 	.word	index@(finalize_role_centroids)
        /*023c*/ 	.word	0x00000000


	//----- nvinfo : EIATTR_MIN_STACK_SIZE
	.align		4
.L_96:
        /*0240*/ 	.byte	0x04, 0x12
        /*0242*/ 	.short	(.L_98 - .L_97)
	.align		4
.L_97:
        /*0244*/ 	.word	index@(calculate_role_centroids)
        /*0248*/ 	.word	0x00000000


	//----- nvinfo : EIATTR_MIN_STACK_SIZE
	.align		4
.L_98:
        /*024c*/ 	.byte	0x04, 0x12
        /*024e*/ 	.short	(.L_100 - .L_99)
	.align		4
.L_99:
        /*0250*/ 	.word	index@(finalize_physicality_centroids)
        /*0254*/ 	.word	0x00000000


	//----- nvinfo : EIATTR_MIN_STACK_SIZE
	.align		4
.L_100:
        /*0258*/ 	.byte	0x04, 0x12
        /*025a*/ 	.short	(.L_102 - .L_101)
	.align		4
.L_101:
        /*025c*/ 	.word	index@(calculate_physicality_centroids)
        /*0260*/ 	.word	0x00000000


	//----- nvinfo : EIATTR_MIN_STACK_SIZE
	.align		4
.L_102:
        /*0264*/ 	.byte	0x04, 0x12
        /*0266*/ 	.short	(.L_104 - .L_103)
	.align		4
.L_103:
        /*0268*/ 	.word	index@(apply_maturity_layout_force)
        /*026c*/ 	.word	0x00000000


	//----- nvinfo : EIATTR_MIN_STACK_SIZE
	.align		4
.L_104:
        /*0270*/ 	.byte	0x04, 0x12
        /*0272*/ 	.short	(.L_106 - .L_105)
	.align		4
.L_105:
        /*0274*/ 	.word	index@(apply_role_cluster_force)
        /*0278*/ 	.word	0x00000000


	//----- nvinfo : EIATTR_MIN_STACK_SIZE
	.align		4
.L_106:
        /*027c*/ 	.byte	0x04, 0x12
        /*027e*/ 	.short	(.L_108 - .L_107)
	.align		4
.L_107:
        /*0280*/ 	.word	index@(apply_physicality_cluster_force)
        /*0284*/ 	.word	0x00000000


	//----- nvinfo : EIATTR_MIN_STACK_SIZE
	.align		4
.L_108:
        /*0288*/ 	.byte	0x04, 0x12
        /*028a*/ 	.short	(.L_110 - .L_109)
	.align		4
.L_109:
        /*028c*/ 	.word	index@(apply_ontology_relationship_force)
        /*0290*/ 	.word	0x00000000


	//----- nvinfo : EIATTR_MIN_STACK_SIZE
	.align		4
.L_110:
        /*0294*/ 	.byte	0x04, 0x12
        /*0296*/ 	.short	(.L_112 - .L_111)
	.align		4
.L_111:
        /*0298*/ 	.word	index@(finalize_type_centroids)
        /*029c*/ 	.word	0x00000000


	//----- nvinfo : EIATTR_MIN_STACK_SIZE
	.align		4
.L_112:
        /*02a0*/ 	.byte	0x04, 0x12
        /*02a2*/ 	.short	(.L_114 - .L_113)
	.align		4
.L_113:
        /*02a4*/ 	.word	index@(calculate_type_centroids)
        /*02a8*/ 	.word	0x00000000


	//----- nvinfo : EIATTR_MIN_STACK_SIZE
	.align		4
.L_114:
        /*02ac*/ 	.byte	0x04, 0x12
        /*02ae*/ 	.short	(.L_116 - .L_115)
	.align		4
.L_115:
        /*02b0*/ 	.word	index@(calculate_hierarchy_levels)
        /*02b4*/ 	.word	0x00000000


	//----- nvinfo : EIATTR_MIN_STACK_SIZE
	.align		4
.L_116:
        /*02b8*/ 	.byte	0x04, 0x12
        /*02ba*/ 	.short	(.L_118 - .L_117)
	.align		4
.L_117:
        /*02bc*/ 	.word	index@(apply_attribute_spring_force)
        /*02c0*/ 	.word	0x00000000


	//----- nvinfo : EIATTR_MIN_STACK_SIZE
	.align		4
.L_118:
        /*02c4*/ 	.byte	0x04, 0x12
        /*02c6*/ 	.short	(.L_120 - .L_119)
	.align		4
.L_119:
        /*02c8*/ 	.word	index@(apply_collision_force)
        /*02cc*/ 	.word	0x00000000


	//----- nvinfo : EIATTR_MIN_STACK_SIZE
	.align		4
.L_120:
        /*02d0*/ 	.byte	0x04, 0x12
        /*02d2*/ 	.short	(.L_122 - .L_121)
	.align		4
.L_121:
        /*02d4*/ 	.word	index@(apply_type_cluster_force)
        /*02d8*/ 	.word	0x00000000


	//----- nvinfo : EIATTR_MIN_STACK_SIZE
	.align		4
.L_122:
        /*02dc*/ 	.byte	0x04, 0x12
        /*02de*/ 	.short	(.L_124 - .L_123)
	.align		4
.L_123:
        /*02e0*/ 	.word	index@(apply_dag_force)
        /*02e4*/ 	.word	0x00000000
.L_124:


//--------------------- .nv.compat                --------------------------
	.section	.nv.compat,"",@"SHT_CUDA_COMPAT_INFO"
	.align	4
        /*0000*/ 	.byte	0x02, 0x09, 0x00, 0x00, 0x02, 0x02, 0x01, 0x00, 0x02, 0x05, 0x05, 0x00, 0x03, 0x07, 0x01, 0x01
        /*0010*/ 	.byte	0x02, 0x03, 0x00, 0x00, 0x02, 0x06, 0x01, 0x00, 0x04, 0x0b, 0x08, 0x00, 0x01, 0x00, 0x00, 0x00
        /*0020*/ 	.byte	0x00, 0x00, 0x00, 0x00


//--------------------- .nv.info.finalize_role_centroids --------------------------
	.section	.nv.info.finalize_role_centroids,"",@"SHT_CUDA_INFO"
	.sectionflags	@""
	.align	4


	//----- nvinfo : EIATTR_CUDA_API_VERSION
	.align		4
        /*0000*/ 	.byte	0x04, 0x37
        /*0002*/ 	.short	(.L_126 - .L_125)
.L_125:
        /*0004*/ 	.word	0x00000082


	//----- nvinfo : EIATTR_KPARAM_INFO
	.align		4
.L_126:
        /*0008*/ 	.byte	0x04, 0x17
        /*000a*/ 	.short	(.L_128 - .L_127)
.L_127:
        /*000c*/ 	.word	0x00000000
        /*0010*/ 	.short	0x0001
        /*0012*/ 	.short	0x0008
        /*0014*/ 	.byte	0x00, 0xf5, 0x21, 0x00


	//----- nvinfo : EIATTR_KPARAM_INFO
	.align		4
.L_128:
        /*0018*/ 	.byte	0x04, 0x17
        /*001a*/ 	.short	(.L_130 - .L_129)
.L_129:
        /*001c*/ 	.word	0x00000000
        /*0020*/ 	.short	0x0000
        /*0022*/ 	.short	0x0000
        /*0024*/ 	.byte	0x00, 0xf5, 0x21, 0x00


	//----- nvinfo : EIATTR_SPARSE_MMA_MASK
	.align		4
.L_130:
        /*0028*/ 	.byte	0x03, 0x50
        /*002a*/ 	.short	0x0000


	//----- nvinfo : EIATTR_MAXREG_COUNT
	.align		4
        /*002c*/ 	.byte	0x03, 0x1b
        /*002e*/ 	.short	0x00ff


	//----- nvinfo : EIATTR_MERCURY_ISA_VERSION
	.align		4
        /*0030*/ 	.byte	0x03, 0x5f
        /*0032*/ 	.short	0x0101


	//----- nvinfo : EIATTR_VRC_CTA_INIT_COUNT
	.align		4
        /*0034*/ 	.byte	0x02, 0x4a
	.zero		1
	.zero		1


	//----- nvinfo : EIATTR_EXIT_INSTR_OFFSETS
	.align		4
        /*0038*/ 	.byte	0x04, 0x1c
        /*003a*/ 	.short	(.L_132 - .L_131)


	//   ....[0]....
.L_131:
        /*003c*/ 	.word	0x00000060


	//   ....[1]....
        /*0040*/ 	.word	0x000000c0


	//   ....[2]....
        /*0044*/ 	.word	0x000003f0


	//----- nvinfo : EIATTR_CRS_STACK_SIZE
	.align		4
.L_132:
        /*0048*/ 	.byte	0x04, 0x1e
        /*004a*/ 	.short	(.L_134 - .L_133)
.L_133:
        /*004c*/ 	.word	0x00000000


	//----- nvinfo : EIATTR_CBANK_PARAM_SIZE
	.align		4
.L_134:
        /*0050*/ 	.byte	0x03, 0x19
        /*0052*/ 	.short	0x0010


	//----- nvinfo : EIATTR_PARAM_CBANK
	.align		4
        /*0054*/ 	.byte	0x04, 0x0a
        /*0056*/ 	.short	(.L_136 - .L_135)
	.align		4
.L_135:
        /*0058*/ 	.word	index@(.nv.constant0.finalize_role_centroids)
        /*005c*/ 	.short	0x0380
        /*005e*/ 	.short	0x0010


	//----- nvinfo : EIATTR_SW_WAR
	.align		4
.L_136:
        /*0060*/ 	.byte	0x04, 0x36
        /*0062*/ 	.short	(.L_138 - .L_137)
.L_137:
        /*0064*/ 	.word	0x00000008
.L_138:


//--------------------- .nv.info.calculate_role_centroids --------------------------
	.section	.nv.info.calculate_role_centroids,"",@"SHT_CUDA_INFO"
	.sectionflags	@""
	.align	4


	//----- nvinfo : EIATTR_CUDA_API_VERSION
	.align		4
        /*0000*/ 	.byte	0x04, 0x37
        /*0002*/ 	.short	(.L_140 - .L_139)
.L_139:
        /*0004*/ 	.word	0x00000082


	//----- nvinfo : EIATTR_KPARAM_INFO
	.align		4
.L_140:
        /*0008*/ 	.byte	0x04, 0x17
        /*000a*/ 	.short	(.L_142 - .L_141)
.L_141:
        /*000c*/ 	.word	0x00000000
        /*0010*/ 	.short	0x0004
        /*0012*/ 	.short	0x0020
        /*0014*/ 	.byte	0x00, 0xf0, 0x11, 0x00


	//----- nvinfo : EIATTR_KPARAM_INFO
	.align		4
.L_142:
        /*0018*/ 	.byte	0x04, 0x17
        /*001a*/ 	.short	(.L_144 - .L_143)
.L_143:
        /*001c*/ 	.word	0x00000000
        /*0020*/ 	.short	0x0003
        /*0022*/ 	.short	0x0018
        /*0024*/ 	.byte	0x00, 0xf5, 0x21, 0x00


	//----- nvinfo : EIATTR_KPARAM_INFO
	.align		4
.L_144:
        /*0028*/ 	.byte	0x04, 0x17
        /*002a*/ 	.short	(.L_146 - .L_145)
.L_145:
        /*002c*/ 	.word	0x00000000
        /*0030*/ 	.short	0x0002
        /*0032*/ 	.short	0x0010
        /*0034*/ 	.byte	0x00, 0xf5, 0x21, 0x00


	//----- nvinfo : EIATTR_KPARAM_INFO
	.align		4
.L_146:
        /*0038*/ 	.byte	0x04, 0x17
        /*003a*/ 	.short	(.L_148 - .L_147)
.L_147:
        /*003c*/ 	.word	0x00000000
        /*0040*/ 	.short	0x0001
        /*0042*/ 	.short	0x0008
        /*0044*/ 	.byte	0x00, 0xf5, 0x21, 0x00


	//----- nvinfo : EIATTR_KPARAM_INFO
	.align		4
.L_148:
        /*0048*/ 	.byte	0x04, 0x17
        /*004a*/ 	.short	(.L_150 - .L_149)
.L_149:
        /*004c*/ 	.word	0x00000000
        /*0050*/ 	.short	0x0000
        /*0052*/ 	.short	0x0000
        /*0054*/ 	.byte	0x00, 0xf5, 0x21, 0x00


	//----- nvinfo : EIATTR_SPARSE_MMA_MASK
	.align		4
.L_150:
        /*0058*/ 	.byte	0x03, 0x50
        /*005a*/ 	.short	0x0000


	//----- nvinfo : EIATTR_MAXREG_COUNT
	.align		4
        /*005c*/ 	.byte	0x03, 0x1b
        /*005e*/ 	.short	0x00ff


	//----- nvinfo : EIATTR_MERCURY_ISA_VERSION
	.align		4
        /*0060*/ 	.byte	0x03, 0x5f
        /*0062*/ 	.short	0x0101


	//----- nvinfo : EIATTR_VRC_CTA_INIT_COUNT
	.align		4
        /*0064*/ 	.byte	0x02, 0x4a
	.zero		1
	.zero		1


	//----- nvinfo : EIATTR_EXIT_INSTR_OFFSETS
	.align		4
        /*0068*/ 	.byte	0x04, 0x1c
        /*006a*/ 	.short	(.L_152 - .L_151)


	//   ....[0]....
.L_151:
        /*006c*/ 	.word	0x00000070


	//   ....[1]....
        /*0070*/ 	.word	0x000000e0


	//   ....[2]....
        /*0074*/ 	.word	0x000001d0


	//----- nvinfo : EIATTR_CBANK_PARAM_SIZE
	.align		4
.L_152:
        /*0078*/ 	.byte	0x03, 0x19
        /*007a*/ 	.short	0x0024


	//----- nvinfo : EIATTR_PARAM_CBANK
	.align		4
        /*007c*/ 	.byte	0x04, 0x0a
        /*007e*/ 	.short	(.L_154 - .L_153)
	.align		4
.L_153:
        /*0080*/ 	.word	index@(.nv.constant0.calculate_role_centroids)
        /*0084*/ 	.short	0x0380
        /*0086*/ 	.short	0x0024


	//----- nvinfo : EIATTR_SW_WAR
	.align		4
.L_154:
        /*0088*/ 	.byte	0x04, 0x36
        /*008a*/ 	.short	(.L_156 - .L_155)
.L_155:
        /*008c*/ 	.word	0x00000008
.L_156:


//--------------------- .nv.info.finalize_physicality_centroids --------------------------
	.section	.nv.info.finalize_physicality_centroids,"",@"SHT_CUDA_INFO"
	.sectionflags	@""
	.align	4


	//----- nvinfo : EIATTR_CUDA_API_VERSION
	.align		4
        /*0000*/ 	.byte	0x04, 0x37
        /*0002*/ 	.short	(.L_158 - .L_157)
.L_157:
        /*0004*/ 	.word	0x00000082


	//----- nvinfo : EIATTR_KPARAM_INFO
	.align		4
.L_158:
        /*0008*/ 	.byte	0x04, 0x17
        /*000a*/ 	.short	(.L_160 - .L_159)
.L_159:
        /*000c*/ 	.word	0x00000000
        /*0010*/ 	.short	0x0001
        /*0012*/ 	.short	0x0008
        /*0014*/ 	.byte	0x00, 0xf5, 0x21, 0x00


	//----- nvinfo : EIATTR_KPARAM_INFO
	.align		4
.L_160:
        /*0018*/ 	.byte	0x04, 0x17
        /*001a*/ 	.short	(.L_162 - .L_161)
.L_161:
        /*001c*/ 	.word	0x00000000
        /*0020*/ 	.short	0x0000
        /*0022*/ 	.short	0x0000
        /*0024*/ 	.byte	0x00, 0xf5, 0x21, 0x00


	//----- nvinfo : EIATTR_SPARSE_MMA_MASK
	.align		4
.L_162:
        /*0028*/ 	.byte	0x03, 0x50
        /*002a*/ 	.short	0x0000


	//----- nvinfo : EIATTR_MAXREG_COUNT
	.align		4
        /*002c*/ 	.byte	0x03, 0x1b
        /*002e*/ 	.short	0x00ff


	//----- nvinfo : EIATTR_MERCURY_ISA_VERSION
	.align		4
        /*0030*/ 	.byte	0x03, 0x5f
        /*0032*/ 	.short	0x0101


	//----- nvinfo : EIATTR_VRC_CTA_INIT_COUNT
	.align		4
        /*0034*/ 	.byte	0x02, 0x4a
	.zero		1
	.zero		1


	//----- nvinfo : EIATTR_EXIT_INSTR_OFFSETS
	.align		4
        /*0038*/ 	.byte	0x04, 0x1c
        /*003a*/ 	.short	(.L_164 - .L_163)


	//   ....[0]....
.L_163:
        /*003c*/ 	.word	0x00000060


	//   ....[1]....
        /*0040*/ 	.word	0x000000c0


	//   ....[2]....
        /*0044*/ 	.word	0x000003f0


	//----- nvinfo : EIATTR_CRS_STACK_SIZE
	.align		4
.L_164:
        /*0048*/ 	.byte	0x04, 0x1e
        /*004a*/ 	.short	(.L_166 - .L_165)
.L_165:
        /*004c*/ 	.word	0x00000000


	//----- nvinfo : EIATTR_CBANK_PARAM_SIZE
	.align		4
.L_166:
        /*0050*/ 	.byte	0x03, 0x19
        /*0052*/ 	.short	0x0010


	//----- nvinfo : EIATTR_PARAM_CBANK
	.align		4
        /*0054*/ 	.byte	0x04, 0x0a
        /*0056*/ 	.short	(.L_168 - .L_167)
	.align		4
.L_167:
        /*0058*/ 	.word	index@(.nv.constant0.finalize_physicality_centroids)
        /*005c*/ 	.short	0x0380
        /*005e*/ 	.short	0x0010


	//----- nvinfo : EIATTR_SW_WAR
	.align		4
.L_168:
        /*0060*/ 	.byte	0x04, 0x36
        /*0062*/ 	.short	(.L_170 - .L_169)
.L_169:
        /*0064*/ 	.word	0x00000008
.L_170:


//--------------------- .nv.info.calculate_physicality_centroids --------------------------
	.section	.nv.info.calculate_physicality_centroids,"",@"SHT_CUDA_INFO"
	.sectionflags	@""
	.align	4


	//----- nvinfo : EIATTR_CUDA_API_VERSION
	.align		4
        /*0000*/ 	.byte	0x04, 0x37
        /*0002*/ 	.short	(.L_172 - .L_171)
.L_171:
        /*0004*/ 	.word	0x00000082


	//----- nvinfo : EIATTR_KPARAM_INFO
	.align		4
.L_172:
        /*0008*/ 	.byte	0x04, 0x17
        /*000a*/ 	.short	(.L_174 - .L_173)
.L_173:
        /*000c*/ 	.word	0x00000000
        /*0010*/ 	.short	0x0004
        /*0012*/ 	.short	0x0020
        /*0014*/ 	.byte	0x00, 0xf0, 0x11, 0x00


	//----- nvinfo : EIATTR_KPARAM_INFO
	.align		4
.L_174:
        /*0018*/ 	.byte	0x04, 0x17
        /*001a*/ 	.short	(.L_176 - .L_175)
.L_175:
        /*001c*/ 	.word	0x00000000
        /*0020*/ 	.short	0x0003
        /*0022*/ 	.short	0x0018
        /*0024*/ 	.byte	0x00, 0xf5, 0x21, 0x00


	//----- nvinfo : EIATTR_KPARAM_INFO
	.align		4
.L_176:
        /*0028*/ 	.byte	0x04, 0x17
        /*002a*/ 	.short	(.L_178 - .L_177)
.L_177:
        /*002c*/ 	.word	0x00000000
        /*0030*/ 	.short	0x0002
        /*0032*/ 	.short	0x0010
        /*0034*/ 	.byte	0x00, 0xf5, 0x21, 0x00


	//----- nvinfo : EIATTR_KPARAM_INFO
	.align		4
.L_178:
        /*0038*/ 	.byte	0x04, 0x17
        /*003a*/ 	.short	(.L_180 - .L_179)
.L_179:
        /*003c*/ 	.word	0x00000000
        /*0040*/ 	.short	0x0001
        /*0042*/ 	.short	0x0008
        /*0044*/ 	.byte	0x00, 0xf5, 0x21, 0x00


	//----- nvinfo : EIATTR_KPARAM_INFO
	.align		4
.L_180:
        /*0048*/ 	.byte	0x04, 0x17
        /*004a*/ 	.short	(.L_182 - .L_181)
.L_181:
        /*004c*/ 	.word	0x00000000
        /*0050*/ 	.short	0x0000
        /*0052*/ 	.short	0x0000
        /*0054*/ 	.byte	0x00, 0xf5, 0x21, 0x00


	//----- nvinfo : EIATTR_SPARSE_MMA_MASK
	.align		4
.L_182:
        /*0058*/ 	.byte	0x03, 0x50
        /*005a*/ 	.short	0x0000


	//----- nvinfo : EIATTR_MAXREG_COUNT
	.align		4
        /*005c*/ 	.byte	0x03, 0x1b
        /*005e*/ 	.short	0x00ff


	//----- nvinfo : EIATTR_MERCURY_ISA_VERSION
	.align		4
        /*0060*/ 	.byte	0x03, 0x5f
        /*0062*/ 	.short	0x0101


	//----- nvinfo : EIATTR_VRC_CTA_INIT_COUNT
	.align		4
        /*0064*/ 	.byte	0x02, 0x4a
	.zero		1
	.zero		1


	//----- nvinfo : EIATTR_EXIT_INSTR_OFFSETS
	.align		4
        /*0068*/ 	.byte	0x04, 0x1c
        /*006a*/ 	.short	(.L_184 - .L_183)


	//   ....[0]....
.L_183:
        /*006c*/ 	.word	0x00000070


	//   ....[1]....
        /*0070*/ 	.word	0x000000e0


	//   ....[2]....
        /*0074*/ 	.word	0x000001d0


	//----- nvinfo : EIATTR_CBANK_PARAM_SIZE
	.align		4
.L_184:
        /*0078*/ 	.byte	0x03, 0x19
        /*007a*/ 	.short	0x0024


	//----- nvinfo : EIATTR_PARAM_CBANK
	.align		4
        /*007c*/ 	.byte	0x04, 0x0a
        /*007e*/ 	.short	(.L_186 - .L_185)
	.align		4
.L_185:
        /*0080*/ 	.word	index@(.nv.constant0.calculate_physicality_centroids)
        /*0084*/ 	.short	0x0380
        /*0086*/ 	.short	0x0024


	//----- nvinfo : EIATTR_SW_WAR
	.align		4
.L_186:
        /*0088*/ 	.byte	0x04, 0x36
        /*008a*/ 	.short	(.L_188 - .L_187)
.L_187:
        /*008c*/ 	.word	0x00000008
.L_188:


//--------------------- .nv.info.apply_maturity_layout_force --------------------------
	.section	.nv.info.apply_maturity_layout_force,"",@"SHT_CUDA_INFO"
	.sectionflags	@""
	.align	4


	//----- nvinfo : EIATTR_CUDA_API_VERSION
	.align		4
        /*0000*/ 	.byte	0x04, 0x37
        /*0002*/ 	.short	(.L_190 - .L_189)
.L_189:
        /*0004*/ 	.word	0x00000082


	//----- nvinfo : EIATTR_KPARAM_INFO
	.align		4
.L_190:
        /*0008*/ 	.byte	0x04, 0x17
        /*000a*/ 	.short	(.L_192 - .L_191)
.L_191:
        /*000c*/ 	.word	0x00000000
        /*0010*/ 	.short	0x0003
        /*0012*/ 	.short	0x0018
        /*0014*/ 	.byte	0x00, 0xf0, 0x11, 0x00


	//----- nvinfo : EIATTR_KPARAM_INFO
	.align		4
.L_192:
        /*0018*/ 	.byte	0x04, 0x17
        /*001a*/ 	.short	(.L_194 - .L_193)
.L_193:
        /*001c*/ 	.word	0x00000000
        /*0020*/ 	.short	0x0002
        /*0022*/ 	.short	0x0010
        /*0024*/ 	.byte	0x00, 0xf5, 0x21, 0x00


	//----- nvinfo : EIATTR_KPARAM_INFO
	.align		4
.L_194:
        /*0028*/ 	.byte	0x04, 0x17
        /*002a*/ 	.short	(.L_196 - .L_195)
.L_195:
        /*002c*/ 	.word	0x00000000
        /*0030*/ 	.short	0x0001
        /*0032*/ 	.short	0x0008
        /*0034*/ 	.byte	0x00, 0xf5, 0x21, 0x00


	//----- nvinfo : EIATTR_KPARAM_INFO
	.align		4
.L_196:
        /*0038*/ 	.byte	0x04, 0x17
        /*003a*/ 	.short	(.L_198 - .L_197)
.L_197:
        /*003c*/ 	.word	0x00000000
        /*0040*/ 	.short	0x0000
        /*0042*/ 	.short	0x0000
        /*0044*/ 	.byte	0x00, 0xf5, 0x21, 0x00


	//----- nvinfo : EIATTR_SPARSE_MMA_MASK
	.align		4
.L_198:
        /*0048*/ 	.byte	0x03, 0x50
        /*004a*/ 	.short	0x0000


	//----- nvinfo : EIATTR_MAXREG_COUNT
	.align		4
        /*004c*/ 	.byte	0x03, 0x1b
        /*004e*/ 	.short	0x00ff


	//----- nvinfo : EIATTR_MERCURY_ISA_VERSION
	.align		4
        /*0050*/ 	.byte	0x03, 0x5f
        /*0052*/ 	.short	0x0101


	//----- nvinfo : EIATTR_VRC_CTA_INIT_COUNT
	.align		4
        /*0054*/ 	.byte	0x02, 0x4a
	.zero		1
	.zero		1


	//----- nvinfo : EIATTR_EXIT_INSTR_OFFSETS
	.align		4
        /*0058*/ 	.byte	0x04, 0x1c
        /*005a*/ 	.short	(.L_200 - .L_199)


	//   ....[0]....
.L_199:
        /*005c*/ 	.word	0x00000090


	//   ....[1]....
        /*0060*/ 	.word	0x00000100


	//   ....[2]....
        /*0064*/ 	.word	0x00000280


	//----- nvinfo : EIATTR_CRS_STACK_SIZE
	.align		4
.L_200:
        /*0068*/ 	.byte	0x04, 0x1e
        /*006a*/ 	.short	(.L_202 - .L_201)
.L_201:
        /*006c*/ 	.word	0x00000000


	//----- nvinfo : EIATTR_CBANK_PARAM_SIZE
	.align		4
.L_202:
        /*0070*/ 	.byte	0x03, 0x19
        /*0072*/ 	.short	0x001c


	//----- nvinfo : EIATTR_PARAM_CBANK
	.align		4
        /*0074*/ 	.byte	0x04, 0x0a
        /*0076*/ 	.short	(.L_204 - .L_203)
	.align		4
.L_203:
        /*0078*/ 	.word	index@(.nv.constant0.apply_maturity_layout_force)
        /*007c*/ 	.short	0x0380
        /*007e*/ 	.short	0x001c


	//----- nvinfo : EIATTR_SW_WAR
	.align		4
.L_204:
        /*0080*/ 	.byte	0x04, 0x36
        /*0082*/ 	.short	(.L_206 - .L_205)
.L_205:
        /*0084*/ 	.word	0x00000008
.L_206:


//--------------------- .nv.info.apply_role_cluster_force --------------------------
	.section	.nv.info.apply_role_cluster_force,"",@"SHT_CUDA_INFO"
	.sectionflags	@""
	.align	4


	//----- nvinfo : EIATTR_CUDA_API_VERSION
	.align		4
        /*0000*/ 	.byte	0x04, 0x37
        /*0002*/ 	.short	(.L_208 - .L_207)
.L_207:
        /*0004*/ 	.word	0x00000082


	//----- nvinfo : EIATTR_KPARAM_INFO
	.align		4
.L_208:
        /*0008*/ 	.byte	0x04, 0x17
        /*000a*/ 	.short	(.L_210 - .L_209)
.L_209:
        /*000c*/ 	.word	0x00000000
        /*0010*/ 	.short	0x0004
        /*0012*/ 	.short	0x0020
        /*0014*/ 	.byte	0x00, 0xf0, 0x11, 0x00


	//----- nvinfo : EIATTR_KPARAM_INFO
	.align		4
.L_210:
        /*0018*/ 	.byte	0x04, 0x17
        /*001a*/ 	.short	(.L_212 - .L_211)
.L_211:
        /*001c*/ 	.word	0x00000000
        /*0020*/ 	.short	0x0003
        /*0022*/ 	.short	0x0018
        /*0024*/ 	.byte	0x00, 0xf5, 0x21, 0x00


	//----- nvinfo : EIATTR_KPARAM_INFO
	.align		4
.L_212:
        /*0028*/ 	.byte	0x04, 0x17
        /*002a*/ 	.short	(.L_214 - .L_213)
.L_213:
        /*002c*/ 	.word	0x00000000
        /*0030*/ 	.short	0x0002
        /*0032*/ 	.short	0x0010
        /*0034*/ 	.byte	0x00, 0xf5, 0x21, 0x00


	//----- nvinfo : EIATTR_KPARAM_INFO
	.align		4
.L_214:
        /*0038*/ 	.byte	0x04, 0x17
        /*003a*/ 	.short	(.L_216 - .L_215)
.L_215:
        /*003c*/ 	.word	0x00000000
        /*0040*/ 	.short	0x0001
        /*0042*/ 	.short	0x0008
        /*0044*/ 	.byte	0x00, 0xf5, 0x21, 0x00


	//----- nvinfo : EIATTR_KPARAM_INFO
	.align		4
.L_216:
        /*0048*/ 	.byte	0x04, 0x17
        /*004a*/ 	.short	(.L_218 - .L_217)
.L_217:
        /*004c*/ 	.word	0x00000000
        /*0050*/ 	.short	0x0000
        /*0052*/ 	.short	0x0000
        /*0054*/ 	.byte	0x00, 0xf5, 0x21, 0x00


	//----- nvinfo : EIATTR_SPARSE_MMA_MASK
	.align		4
.L_218:
        /*0058*/ 	.byte	0x03, 0x50
        /*005a*/ 	.short	0x0000


	//----- nvinfo : EIATTR_MAXREG_COUNT
	.align		4
        /*005c*/ 	.byte	0x03, 0x1b
        /*005e*/ 	.short	0x00ff


	//----- nvinfo : EIATTR_MERCURY_ISA_VERSION
	.align		4
        /*0060*/ 	.byte	0x03, 0x5f
        /*0062*/ 	.short	0x0101


	//----- nvinfo : EIATTR_VRC_CTA_INIT_COUNT
	.align		4
        /*0064*/ 	.byte	0x02, 0x4a
	.zero		1
	.zero		1


	//----- nvinfo : EIATTR_EXIT_INSTR_OFFSETS
	.align		4
        /*0068*/ 	.byte	0x04, 0x1c
        /*006a*/ 	.short	(.L_220 - .L_219)


	//   ....[0]....
.L_219:
        /*006c*/ 	.word	0x00000090


	//   ....[1]....
        /*0070*/ 	.word	0x00000100


	//   ....[2]....
        /*0074*/ 	.word	0x00001cd0


	//----- nvinfo : EIATTR_CRS_STACK_SIZE
	.align		4
.L_220:
        /*0078*/ 	.byte	0x04, 0x1e
        /*007a*/ 	.short	(.L_222 - .L_221)
.L_221:
        /*007c*/ 	.word	0x00000000


	//----- nvinfo : EIATTR_CBANK_PARAM_SIZE
	.align		4
.L_222:
        /*0080*/ 	.byte	0x03, 0x19
        /*0082*/ 	.short	0x0024


	//----- nvinfo : EIATTR_PARAM_CBANK
	.align		4
        /*0084*/ 	.byte	0x04, 0x0a
        /*0086*/ 	.short	(.L_224 - .L_223)
	.align		4
.L_223:
        /*0088*/ 	.word	index@(.nv.constant0.apply_role_cluster_force)
        /*008c*/ 	.short	0x0380
        /*008e*/ 	.short	0x0024


	//----- nvinfo : EIATTR_SW_WAR
	.align		4
.L_224:
        /*0090*/ 	.byte	0x04, 0x36
        /*0092*/ 	.short	(.L_226 - .L_225)
.L_225:
        /*0094*/ 	.word	0x00000008
.L_226:


//--------------------- .nv.info.apply_physicality_cluster_force --------------------------
	.section	.nv.info.apply_physicality_cluster_force,"",@"SHT_CUDA_INFO"
	.sectionflags	@""
	.align	4


	//----- nvinfo : EIATTR_CUDA_API_VERSION
	.align		4
        /*0000*/ 	.byte	0x04, 0x37
        /*0002*/ 	.short	(.L_228 - .L_227)
.L_227:
        /*0004*/ 	.word	0x00000082


	//----- nvinfo : EIATTR_KPARAM_INFO
	.align		4
.L_228:
        /*0008*/ 	.byte	0x04, 0x17
        /*000a*/ 	.short	(.L_230 - .L_229)
.L_229:
        /*000c*/ 	.word	0x00000000
        /*0010*/ 	.short	0x0004
        /*0012*/ 	.short	0x0020
        /*0014*/ 	.byte	0x00, 0xf0, 0x11, 0x00


	//----- nvinfo : EIATTR_KPARAM_INFO
	.align		4
.L_230:
        /*0018*/ 	.byte	0x04, 0x17
        /*001a*/ 	.short	(.L_232 - .L_231)
.L_231:
        /*001c*/ 	.word	0x00000000
        /*0020*/ 	.short	0x0003
        /*0022*/ 	.short	0x0018
        /*0024*/ 	.byte	0x00, 0xf5, 0x21, 0x00


	//----- nvinfo : EIATTR_KPARAM_INFO
	.align		4
.L_232:
        /*0028*/ 	.byte	0x04, 0x17
        /*002a*/ 	.short	(.L_234 - .L_233)
.L_233:
        /*002c*/ 	.word	0x00000000
        /*0030*/ 	.short	0x0002
        /*0032*/ 	.short	0x0010
        /*0034*/ 	.byte	0x00, 0xf5, 0x21, 0x00


	//----- nvinfo : EIATTR_KPARAM_INFO
	.align		4
.L_234:
        /*0038*/ 	.byte	0x04, 0x17
        /*003a*/ 	.short	(.L_236 - .L_235)
.L_235:
        /*003c*/ 	.word	0x00000000
        /*0040*/ 	.short	0x0001
        /*0042*/ 	.short	0x0008
        /*0044*/ 	.byte	0x00, 0xf5, 0x21, 0x00


	//----- nvinfo : EIATTR_KPARAM_INFO
	.align		4
.L_236:
        /*0048*/ 	.byte	0x04, 0x17
        /*004a*/ 	.short	(.L_238 - .L_237)
.L_237:
        /*004c*/ 	.word	0x00000000
        /*0050*/ 	.short	0x0000
        /*0052*/ 	.short	0x0000
        /*0054*/ 	.byte	0x00, 0xf5, 0x21, 0x00


	//----- nvinfo : EIATTR_SPARSE_MMA_MASK
	.align		4
.L_238:
        /*0058*/ 	.byte	0x03, 0x50
        /*005a*/ 	.short	0x0000


	//----- nvinfo : EIATTR_MAXREG_COUNT
	.align		4
        /*005c*/ 	.byte	0x03, 0x1b
        /*005e*/ 	.short	0x00ff


	//----- nvinfo : EIATTR_MERCURY_ISA_VERSION
	.align		4
        /*0060*/ 	.byte	0x03, 0x5f
        /*0062*/ 	.short	0x0101


	//----- nvinfo : EIATTR_VRC_CTA_INIT_COUNT
	.align		4
        /*0064*/ 	.byte	0x02, 0x4a
	.zero		1
	.zero		1


	//----- nvinfo : EIATTR_EXIT_INSTR_OFFSETS
	.align		4
        /*0068*/ 	.byte	0x04, 0x1c
        /*006a*/ 	.short	(.L_240 - .L_239)


	//   ....[0]....
.L_239:
        /*006c*/ 	.word	0x00000090


	//   ....[1]....
        /*0070*/ 	.word	0x00000100


	//   ....[2]....
        /*0074*/ 	.word	0x00001cd0


	//----- nvinfo : EIATTR_CRS_STACK_SIZE
	.align		4
.L_240:
        /*0078*/ 	.byte	0x04, 0x1e
        /*007a*/ 	.short	(.L_242 - .L_241)
.L_241:
        /*007c*/ 	.word	0x00000000


	//----- nvinfo : EIATTR_CBANK_PARAM_SIZE
	.align		4
.L_242:
        /*0080*/ 	.byte	0x03, 0x19
        /*0082*/ 	.short	0x0024


	//----- nvinfo : EIATTR_PARAM_CBANK
	.align		4
        /*0084*/ 	.byte	0x04, 0x0a
        /*0086*/ 	.short	(.L_244 - .L_243)
	.align		4
.L_243:
        /*0088*/ 	.word	index@(.nv.constant0.apply_physicality_cluster_force)
        /*008c*/ 	.short	0x0380
        /*008e*/ 	.short	0x0024


	//----- nvinfo : EIATTR_SW_WAR
	.align		4
.L_244:
        /*0090*/ 	.byte	0x04, 0x36
        /*0092*/ 	.short	(.L_246 - .L_245)
.L_245:
        /*0094*/ 	.word	0x00000008
.L_246:


//--------------------- .nv.info.apply_ontology_relationship_force --------------------------
	.section	.nv.info.apply_ontology_relationship_force,"",@"SHT_CUDA_INFO"
	.sectionflags	@""
	.align	4


	//----- nvinfo : EIATTR_CUDA_API_VERSION
	.align		4
        /*0000*/ 	.byte	0x04, 0x37
        /*0002*/ 	.short	(.L_248 - .L_247)
.L_247:
        /*0004*/ 	.word	0x00000082


	//----- nvinfo : EIATTR_KPARAM_INFO
	.align		4
.L_248:
        /*0008*/ 	.byte	0x04, 0x17
        /*000a*/ 	.short	(.L_250 - .L_249)
.L_249:
        /*000c*/ 	.word	0x00000000
        /*0010*/ 	.short	0x0006
        /*0012*/ 	.short	0x0030
        /*0014*/ 	.byte	0x00, 0xf0, 0x11, 0x00


	//----- nvinfo : EIATTR_KPARAM_INFO
	.align		4
.L_250:
        /*0018*/ 	.byte	0x04, 0x17
        /*001a*/ 	.short	(.L_252 - .L_251)
.L_251:
        /*001c*/ 	.word	0x00000000
        /*0020*/ 	.short	0x0005
        /*0022*/ 	.short	0x0028
        /*0024*/ 	.byte	0x00, 0xf5, 0x21, 0x00


	//----- nvinfo : EIATTR_KPARAM_INFO
	.align		4
.L_252:
        /*0028*/ 	.byte	0x04, 0x17
        /*002a*/ 	.short	(.L_254 - .L_253)
.L_253:
        /*002c*/ 	.word	0x00000000
        /*0030*/ 	.short	0x0004
        /*0032*/ 	.short	0x0020
        /*0034*/ 	.byte	0x00, 0xf5, 0x21, 0x00


	//----- nvinfo : EIATTR_KPARAM_INFO
	.align		4
.L_254:
        /*0038*/ 	.byte	0x04, 0x17
        /*003a*/ 	.short	(.L_256 - .L_255)
.L_255:
        /*003c*/ 	.word	0x00000000
        /*0040*/ 	.short	0x0003
        /*0042*/ 	.short	0x0018
        /*0044*/ 	.byte	0x00, 0xf5, 0x21, 0x00


	//----- nvinfo : EIATTR_KPARAM_INFO
	.align		4
.L_256:
        /*0048*/ 	.byte	0x04, 0x17
        /*004a*/ 	.short	(.L_258 - .L_257)
.L_257:
        /*004c*/ 	.word	0x00000000
        /*0050*/ 	.short	0x0002
        /*0052*/ 	.short	0x0010
        /*0054*/ 	.byte	0x00, 0xf5, 0x21, 0x00


	//----- nvinfo : EIATTR_KPARAM_INFO
	.align		4
.L_258:
        /*0058*/ 	.byte	0x04, 0x17
        /*005a*/ 	.short	(.L_260 - .L_259)
.L_259:
        /*005c*/ 	.word	0x00000000
        /*0060*/ 	.short	0x0001
        /*0062*/ 	.short	0x0008
        /*0064*/ 	.byte	0x00, 0xf5, 0x21, 0x00


	//----- nvinfo : EIATTR_KPARAM_INFO
	.align		4
.L_260:
        /*0068*/ 	.byte	0x04, 0x17
        /*006a*/ 	.short	(.L_262 - .L_261)
.L_261:
        /*006c*/ 	.word	0x00000000
        /*0070*/ 	.short	0x0000
        /*0072*/ 	.short	0x0000
        /*0074*/ 	.byte	0x00, 0xf5, 0x21, 0x00


	//----- nvinfo : EIATTR_SPARSE_MMA_MASK
	.align		4
.L_262:
        /*0078*/ 	.byte	0x03, 0x50
        /*007a*/ 	.short	0x0000


	//----- nvinfo : EIATTR_MAXREG_COUNT
	.align		4
        /*007c*/ 	.byte	0x03, 0x1b
        /*007e*/ 	.short	0x00ff


	//----- nvinfo : EIATTR_MERCURY_ISA_VERSION
	.align		4
        /*0080*/ 	.byte	0x03, 0x5f
        /*0082*/ 	.short	0x0101


	//----- nvinfo : EIATTR_VRC_CTA_INIT_COUNT
	.align		4
        /*0084*/ 	.byte	0x02, 0x4a
	.zero		1
	.zero		1


	//----- nvinfo : EIATTR_EXIT_INSTR_OFFSETS
	.align		4
        /*0088*/ 	.byte	0x04, 0x1c
        /*008a*/ 	.short	(.L_264 - .L_263)


	//   ....[0]....
.L_263:
        /*008c*/ 	.word	0x00000090


	//   ....[1]....
        /*0090*/ 	.word	0x00000140


	//   ....[2]....
        /*0094*/ 	.word	0x00000350


	//   ....[3]....
        /*0098*/ 	.word	0x00000a30


	//   ....[4]....
        /*009c*/ 	.word	0x00000b00


	//----- nvinfo : EIATTR_CRS_STACK_SIZE
	.align		4
.L_264:
        /*00a0*/ 	.byte	0x04, 0x1e
        /*00a2*/ 	.short	(.L_266 - .L_265)
.L_265:
        /*00a4*/ 	.word	0x00000000


	//----- nvinfo : EIATTR_CBANK_PARAM_SIZE
	.align		4
.L_266:
        /*00a8*/ 	.byte	0x03, 0x19
        /*00aa*/ 	.short	0x0034


	//----- nvinfo : EIATTR_PARAM_CBANK
	.align		4
        /*00ac*/ 	.byte	0x04, 0x0a
        /*00ae*/ 	.short	(.L_268 - .L_267)
	.align		4
.L_267:
        /*00b0*/ 	.word	index@(.nv.constant0.apply_ontology_relationship_force)
        /*00b4*/ 	.short	0x0380
        /*00b6*/ 	.short	0x0034


	//----- nvinfo : EIATTR_SW_WAR
	.align		4
.L_268:
        /*00b8*/ 	.byte	0x04, 0x36
        /*00ba*/ 	.short	(.L_270 - .L_269)
.L_269:
        /*00bc*/ 	.word	0x00000008
.L_270:


//--------------------- .nv.info.finalize_type_centroids --------------------------
	.section	.nv.info.finalize_type_centroids,"",@"SHT_CUDA_INFO"
	.sectionflags	@""
	.align	4


	//----- nvinfo : EIATTR_CUDA_API_VERSION
	.align		4
        /*0000*/ 	.byte	0x04, 0x37
        /*0002*/ 	.short	(.L_272 - .L_271)
.L_271:
        /*0004*/ 	.word	0x00000082


	//----- nvinfo : EIATTR_KPARAM_INFO
	.align		4
.L_272:
        /*0008*/ 	.byte	0x04, 0x17
        /*000a*/ 	.short	(.L_274 - .L_273)
.L_273:
        /*000c*/ 	.word	0x00000000
        /*0010*/ 	.short	0x0002
        /*0012*/ 	.short	0x0010
        /*0014*/ 	.byte	0x00, 0xf0, 0x11, 0x00


	//----- nvinfo : EIATTR_KPARAM_INFO
	.align		4
.L_274:
        /*0018*/ 	.byte	0x04, 0x17
        /*001a*/ 	.short	(.L_276 - .L_275)
.L_275:
        /*001c*/ 	.word	0x00000000
        /*0020*/ 	.short	0x0001
        /*0022*/ 	.short	0x0008
        /*0024*/ 	.byte	0x00, 0xf5, 0x21, 0x00


	//----- nvinfo : EIATTR_KPARAM_INFO
	.align		4
.L_276:
        /*0028*/ 	.byte	0x04, 0x17
        /*002a*/ 	.short	(.L_278 - .L_277)
.L_277:
        /*002c*/ 	.word	0x00000000
        /*0030*/ 	.short	0x0000
        /*0032*/ 	.short	0x0000
        /*0034*/ 	.byte	0x00, 0xf5, 0x21, 0x00


	//----- nvinfo : EIATTR_SPARSE_MMA_MASK
	.align		4
.L_278:
        /*0038*/ 	.byte	0x03, 0x50
        /*003a*/ 	.short	0x0000


	//----- nvinfo : EIATTR_MAXREG_COUNT
	.align		4
        /*003c*/ 	.byte	0x03, 0x1b
        /*003e*/ 	.short	0x00ff


	//----- nvinfo : EIATTR_MERCURY_ISA_VERSION
	.align		4
        /*0040*/ 	.byte	0x03, 0x5f
        /*0042*/ 	.short	0x0101


	//----- nvinfo : EIATTR_VRC_CTA_INIT_COUNT
	.align		4
        /*0044*/ 	.byte	0x02, 0x4a
	.zero		1
	.zero		1


	//----- nvinfo : EIATTR_EXIT_INSTR_OFFSETS
	.align		4
        /*0048*/ 	.byte	0x04, 0x1c
        /*004a*/ 	.short	(.L_280 - .L_279)


	//   ....[0]....
.L_279:
        /*004c*/ 	.word	0x00000070


	//   ....[1]....
        /*0050*/ 	.word	0x000000d0


	//   ....[2]....
        /*0054*/ 	.word	0x00000400


	//----- nvinfo : EIATTR_CRS_STACK_SIZE
	.align		4
.L_280:
        /*0058*/ 	.byte	0x04, 0x1e
        /*005a*/ 	.short	(.L_282 - .L_281)
.L_281:
        /*005c*/ 	.word	0x00000000


	//----- nvinfo : EIATTR_CBANK_PARAM_SIZE
	.align		4
.L_282:
        /*0060*/ 	.byte	0x03, 0x19
        /*0062*/ 	.short	0x0014


	//----- nvinfo : EIATTR_PARAM_CBANK
	.align		4
        /*0064*/ 	.byte	0x04, 0x0a
        /*0066*/ 	.short	(.L_284 - .L_283)
	.align		4
.L_283:
        /*0068*/ 	.word	index@(.nv.constant0.finalize_type_centroids)
        /*006c*/ 	.short	0x0380
        /*006e*/ 	.short	0x0014


	//----- nvinfo : EIATTR_SW_WAR
	.align		4
.L_284:
        /*0070*/ 	.byte	0x04, 0x36
        /*0072*/ 	.short	(.L_286 - .L_285)
.L_285:
        /*0074*/ 	.word	0x00000008
.L_286:


//--------------------- .nv.info.calculate_type_centroids --------------------------
	.section	.nv.info.calculate_type_centroids,"",@"SHT_CUDA_INFO"
	.sectionflags	@""
	.align	4


	//----- nvinfo : EIATTR_CUDA_API_VERSION
	.align		4
        /*0000*/ 	.byte	0x04, 0x37
        /*0002*/ 	.short	(.L_288 - .L_287)
.L_287:
        /*0004*/ 	.word	0x00000082


	//----- nvinfo : EIATTR_KPARAM_INFO
	.align		4
.L_288:
        /*0008*/ 	.byte	0x04, 0x17
        /*000a*/ 	.short	(.L_290 - .L_289)
.L_289:
        /*000c*/ 	.word	0x00000000
        /*0010*/ 	.short	0x0005
        /*0012*/ 	.short	0x0024
        /*0014*/ 	.byte	0x00, 0xf0, 0x11, 0x00


	//----- nvinfo : EIATTR_KPARAM_INFO
	.align		4
.L_290:
        /*0018*/ 	.byte	0x04, 0x17
        /*001a*/ 	.short	(.L_292 - .L_291)
.L_291:
        /*001c*/ 	.word	0x00000000
        /*0020*/ 	.short	0x0004
        /*0022*/ 	.short	0x0020
        /*0024*/ 	.byte	0x00, 0xf0, 0x11, 0x00


	//----- nvinfo : EIATTR_KPARAM_INFO
	.align		4
.L_292:
        /*0028*/ 	.byte	0x04, 0x17
        /*002a*/ 	.short	(.L_294 - .L_293)
.L_293:
        /*002c*/ 	.word	0x00000000
        /*0030*/ 	.short	0x0003
        /*0032*/ 	.short	0x0018
        /*0034*/ 	.byte	0x00, 0xf5, 0x21, 0x00


	//----- nvinfo : EIATTR_KPARAM_INFO
	.align		4
.L_294:
        /*0038*/ 	.byte	0x04, 0x17
        /*003a*/ 	.short	(.L_296 - .L_295)
.L_295:
        /*003c*/ 	.word	0x00000000
        /*0040*/ 	.short	0x0002
        /*0042*/ 	.short	0x0010
        /*0044*/ 	.byte	0x00, 0xf5, 0x21, 0x00


	//----- nvinfo : EIATTR_KPARAM_INFO
	.align		4
.L_296:
        /*0048*/ 	.byte	0x04, 0x17
        /*004a*/ 	.short	(.L_298 - .L_297)
.L_297:
        /*004c*/ 	.word	0x00000000
        /*0050*/ 	.short	0x0001
        /*0052*/ 	.short	0x0008
        /*0054*/ 	.byte	0x00, 0xf5, 0x21, 0x00


	//----- nvinfo : EIATTR_KPARAM_INFO
	.align		4
.L_298:
        /*0058*/ 	.byte	0x04, 0x17
        /*005a*/ 	.short	(.L_300 - .L_299)
.L_299:
        /*005c*/ 	.word	0x00000000
        /*0060*/ 	.short	0x0000
        /*0062*/ 	.short	0x0000
        /*0064*/ 	.byte	0x00, 0xf5, 0x21, 0x00


	//----- nvinfo : EIATTR_SPARSE_MMA_MASK
	.align		4
.L_300:
        /*0068*/ 	.byte	0x03, 0x50
        /*006a*/ 	.short	0x0000


	//----- nvinfo : EIATTR_MAXREG_COUNT
	.align		4
        /*006c*/ 	.byte	0x03, 0x1b
        /*006e*/ 	.short	0x00ff


	//----- nvinfo : EIATTR_MERCURY_ISA_VERSION
	.align		4
        /*0070*/ 	.byte	0x03, 0x5f
        /*0072*/ 	.short	0x0101


	//----- nvinfo : EIATTR_VRC_CTA_INIT_COUNT
	.align		4
        /*0074*/ 	.byte	0x02, 0x4a
	.zero		1
	.zero		1


	//----- nvinfo : EIATTR_EXIT_INSTR_OFFSETS
	.align		4
        /*0078*/ 	.byte	0x04, 0x1c
        /*007a*/ 	.short	(.L_302 - .L_301)


	//   ....[0]....
.L_301:
        /*007c*/ 	.word	0x00000070


	//   ....[1]....
        /*0080*/ 	.word	0x000000f0


	//   ....[2]....
        /*0084*/ 	.word	0x000001e0


	//----- nvinfo : EIATTR_CBANK_PARAM_SIZE
	.align		4
.L_302:
        /*0088*/ 	.byte	0x03, 0x19
        /*008a*/ 	.short	0x0028


	//----- nvinfo : EIATTR_PARAM_CBANK
	.align		4
        /*008c*/ 	.byte	0x04, 0x0a
        /*008e*/ 	.short	(.L_304 - .L_303)
	.align		4
.L_303:
        /*0090*/ 	.word	index@(.nv.constant0.calculate_type_centroids)
        /*0094*/ 	.short	0x0380
        /*0096*/ 	.short	0x0028


	//----- nvinfo : EIATTR_SW_WAR
	.align		4
.L_304:
        /*0098*/ 	.byte	0x04, 0x36
        /*009a*/ 	.short	(.L_306 - .L_305)
.L_305:
        /*009c*/ 	.word	0x00000008
.L_306:


//--------------------- .nv.info.calculate_hierarchy_levels --------------------------
	.section	.nv.info.calculate_hierarchy_levels,"",@"SHT_CUDA_INFO"
	.sectionflags	@""
	.align	4


	//----- nvinfo : EIATTR_CUDA_API_VERSION
	.align		4
        /*0000*/ 	.byte	0x04, 0x37
        /*0002*/ 	.short	(.L_308 - .L_307)
.L_307:
        /*0004*/ 	.word	0x00000082


	//----- nvinfo : EIATTR_KPARAM_INFO
	.align		4
.L_308:
        /*0008*/ 	.byte	0x04, 0x17
        /*000a*/ 	.short	(.L_310 - .L_309)
.L_309:
        /*000c*/ 	.word	0x00000000
        /*0010*/ 	.short	0x0006
        /*0012*/ 	.short	0x002c
        /*0014*/ 	.byte	0x00, 0xf0, 0x11, 0x00


	//----- nvinfo : EIATTR_KPARAM_INFO
	.align		4
.L_310:
        /*0018*/ 	.byte	0x04, 0x17
        /*001a*/ 	.short	(.L_312 - .L_311)
.L_311:
        /*001c*/ 	.word	0x00000000
        /*0020*/ 	.short	0x0005
        /*0022*/ 	.short	0x0028
        /*0024*/ 	.byte	0x00, 0xf0, 0x11, 0x00


	//----- nvinfo : EIATTR_KPARAM_INFO
	.align		4
.L_312:
        /*0028*/ 	.byte	0x04, 0x17
        /*002a*/ 	.short	(.L_314 - .L_313)
.L_313:
        /*002c*/ 	.word	0x00000000
        /*0030*/ 	.short	0x0004
        /*0032*/ 	.short	0x0020
        /*0034*/ 	.byte	0x00, 0xf5, 0x21, 0x00


	//----- nvinfo : EIATTR_KPARAM_INFO
	.align		4
.L_314:
        /*0038*/ 	.byte	0x04, 0x17
        /*003a*/ 	.short	(.L_316 - .L_315)
.L_315:
        /*003c*/ 	.word	0x00000000
        /*0040*/ 	.short	0x0003
        /*0042*/ 	.short	0x0018
        /*0044*/ 	.byte	0x00, 0xf5, 0x21, 0x00


	//----- nvinfo : EIATTR_KPARAM_INFO
	.align		4
.L_316:
        /*0048*/ 	.byte	0x04, 0x17
        /*004a*/ 	.short	(.L_318 - .L_317)
.L_317:
        /*004c*/ 	.word	0x00000000
        /*0050*/ 	.short	0x0002
        /*0052*/ 	.short	0x0010
        /*0054*/ 	.byte	0x00, 0xf5, 0x21, 0x00


	//----- nvinfo : EIATTR_KPARAM_INFO
	.align		4
.L_318:
        /*0058*/ 	.byte	0x04, 0x17
        /*005a*/ 	.short	(.L_320 - .L_319)
.L_319:
        /*005c*/ 	.word	0x00000000
        /*0060*/ 	.short	0x0001
        /*0062*/ 	.short	0x0008
        /*0064*/ 	.byte	0x00, 0xf5, 0x21, 0x00


	//----- nvinfo : EIATTR_KPARAM_INFO
	.align		4
.L_320:
        /*0068*/ 	.byte	0x04, 0x17
        /*006a*/ 	.short	(.L_322 - .L_321)
.L_321:
        /*006c*/ 	.word	0x00000000
        /*0070*/ 	.short	0x0000
        /*0072*/ 	.short	0x0000
        /*0074*/ 	.byte	0x00, 0xf5, 0x21, 0x00


	//----- nvinfo : EIATTR_SPARSE_MMA_MASK
	.align		4
.L_322:
        /*0078*/ 	.byte	0x03, 0x50
        /*007a*/ 	.short	0x0000


	//----- nvinfo : EIATTR_MAXREG_COUNT
	.align		4
        /*007c*/ 	.byte	0x03, 0x1b
        /*007e*/ 	.short	0x00ff


	//----- nvinfo : EIATTR_MERCURY_ISA_VERSION
	.align		4
        /*0080*/ 	.byte	0x03, 0x5f
        /*0082*/ 	.short	0x0101


	//----- nvinfo : EIATTR_VRC_CTA_INIT_COUNT
	.align		4
        /*0084*/ 	.byte	0x02, 0x4a
	.zero		1
	.zero		1


	//----- nvinfo : EIATTR_EXIT_INSTR_OFFSETS
	.align		4
        /*0088*/ 	.byte	0x04, 0x1c
        /*008a*/ 	.short	(.L_324 - .L_323)


	//   ....[0]....
.L_323:
        /*008c*/ 	.word	0x00000070


	//   ....[1]....
        /*0090*/ 	.word	0x000000d0


	//   ....[2]....
        /*0094*/ 	.word	0x00000170


	//   ....[3]....
        /*0098*/ 	.word	0x000001d0


	//   ....[4]....
        /*009c*/ 	.word	0x00000210


	//----- nvinfo : EIATTR_CBANK_PARAM_SIZE
	.align		4
.L_324:
        /*00a0*/ 	.byte	0x03, 0x19
        /*00a2*/ 	.short	0x0030


	//----- nvinfo : EIATTR_PARAM_CBANK
	.align		4
        /*00a4*/ 	.byte	0x04, 0x0a
        /*00a6*/ 	.short	(.L_326 - .L_325)
	.align		4
.L_325:
        /*00a8*/ 	.word	index@(.nv.constant0.calculate_hierarchy_levels)
        /*00ac*/ 	.short	0x0380
        /*00ae*/ 	.short	0x0030


	//----- nvinfo : EIATTR_SW_WAR
	.align		4
.L_326:
        /*00b0*/ 	.byte	0x04, 0x36
        /*00b2*/ 	.short	(.L_328 - .L_327)
.L_327:
        /*00b4*/ 	.word	0x00000008
.L_328:


//--------------------- .nv.info.apply_attribute_spring_force --------------------------
	.section	.nv.info.apply_attribute_spring_force,"",@"SHT_CUDA_INFO"
	.sectionflags	@""
	.align	4


	//----- nvinfo : EIATTR_CUDA_API_VERSION
	.align		4
        /*0000*/ 	.byte	0x04, 0x37
        /*0002*/ 	.short	(.L_330 - .L_329)
.L_329:
        /*0004*/ 	.word	0x00000082


	//----- nvinfo : EIATTR_KPARAM_INFO
	.align		4
.L_330:
        /*0008*/ 	.byte	0x04, 0x17
        /*000a*/ 	.short	(.L_332 - .L_331)
.L_331:
        /*000c*/ 	.word	0x00000000
        /*0010*/ 	.short	0x0006
        /*0012*/ 	.short	0x0030
        /*0014*/ 	.byte	0x00, 0xf0, 0x11, 0x00


	//----- nvinfo : EIATTR_KPARAM_INFO
	.align		4
.L_332:
        /*0018*/ 	.byte	0x04, 0x17
        /*001a*/ 	.short	(.L_334 - .L_333)
.L_333:
        /*001c*/ 	.word	0x00000000
        /*0020*/ 	.short	0x0005
        /*0022*/ 	.short	0x0028
        /*0024*/ 	.byte	0x00, 0xf5, 0x21, 0x00


	//----- nvinfo : EIATTR_KPARAM_INFO
	.align		4
.L_334:
        /*0028*/ 	.byte	0x04, 0x17
        /*002a*/ 	.short	(.L_336 - .L_335)
.L_335:
        /*002c*/ 	.word	0x00000000
        /*0030*/ 	.short	0x0004
        /*0032*/ 	.short	0x0020
        /*0034*/ 	.byte	0x00, 0xf5, 0x21, 0x00


	//----- nvinfo : EIATTR_KPARAM_INFO
	.align		4
.L_336:
        /*0038*/ 	.byte	0x04, 0x17
        /*003a*/ 	.short	(.L_338 - .L_337)
.L_337:
        /*003c*/ 	.word	0x00000000
        /*0040*/ 	.short	0x0003
        /*0042*/ 	.short	0x0018
        /*0044*/ 	.byte	0x00, 0xf5, 0x21, 0x00


	//----- nvinfo : EIATTR_KPARAM_INFO
	.align		4
.L_338:
        /*0048*/ 	.byte	0x04, 0x17
        /*004a*/ 	.short	(.L_340 - .L_339)
.L_339:
        /*004c*/ 	.word	0x00000000
        /*0050*/ 	.short	0x0002
        /*0052*/ 	.short	0x0010
        /*0054*/ 	.byte	0x00, 0xf5, 0x21, 0x00


	//----- nvinfo : EIATTR_KPARAM_INFO
	.align		4
.L_340:
        /*0058*/ 	.byte	0x04, 0x17
        /*005a*/ 	.short	(.L_342 - .L_341)
.L_341:
        /*005c*/ 	.word	0x00000000
        /*0060*/ 	.short	0x0001
        /*0062*/ 	.short	0x0008
        /*0064*/ 	.byte	0x00, 0xf5, 0x21, 0x00


	//----- nvinfo : EIATTR_KPARAM_INFO
	.align		4
.L_342:
        /*0068*/ 	.byte	0x04, 0x17
        /*006a*/ 	.short	(.L_344 - .L_343)
.L_343:
        /*006c*/ 	.word	0x00000000
        /*0070*/ 	.short	0x0000
        /*0072*/ 	.short	0x0000
        /*0074*/ 	.byte	0x00, 0xf5, 0x21, 0x00


	//----- nvinfo : EIATTR_SPARSE_MMA_MASK
	.align		4
.L_344:
        /*0078*/ 	.byte	0x03, 0x50
        /*007a*/ 	.short	0x0000


	//----- nvinfo : EIATTR_MAXREG_COUNT
	.align		4
        /*007c*/ 	.byte	0x03, 0x1b
        /*007e*/ 	.short	0x00ff


	//----- nvinfo : EIATTR_MERCURY_ISA_VERSION
	.align		4
        /*0080*/ 	.byte	0x03, 0x5f
        /*0082*/ 	.short	0x0101


	//----- nvinfo : EIATTR_VRC_CTA_INIT_COUNT
	.align		4
        /*0084*/ 	.byte	0x02, 0x4a
	.zero		1
	.zero		1


	//----- nvinfo : EIATTR_EXIT_INSTR_OFFSETS
	.align		4
        /*0088*/ 	.byte	0x04, 0x1c
        /*008a*/ 	.short	(.L_346 - .L_345)


	//   ....[0]....
.L_345:
        /*008c*/ 	.word	0x00000090


	//   ....[1]....
        /*0090*/ 	.word	0x00000310


	//   ....[2]....
        /*0094*/ 	.word	0x000007b0


	//----- nvinfo : EIATTR_CRS_STACK_SIZE
	.align		4
.L_346:
        /*0098*/ 	.byte	0x04, 0x1e
        /*009a*/ 	.short	(.L_348 - .L_347)
.L_347:
        /*009c*/ 	.word	0x00000000


	//----- nvinfo : EIATTR_CBANK_PARAM_SIZE
	.align		4
.L_348:
        /*00a0*/ 	.byte	0x03, 0x19
        /*00a2*/ 	.short	0x0034


	//----- nvinfo : EIATTR_PARAM_CBANK
	.align		4
        /*00a4*/ 	.byte	0x04, 0x0a
        /*00a6*/ 	.short	(.L_350 - .L_349)
	.align		4
.L_349:
        /*00a8*/ 	.word	index@(.nv.constant0.apply_attribute_spring_force)
        /*00ac*/ 	.short	0x0380
        /*00ae*/ 	.short	0x0034


	//----- nvinfo : EIATTR_SW_WAR
	.align		4
.L_350:
        /*00b0*/ 	.byte	0x04, 0x36
        /*00b2*/ 	.short	(.L_352 - .L_351)
.L_351:
        /*00b4*/ 	.word	0x00000008
.L_352:


//--------------------- .nv.info.apply_collision_force --------------------------
	.section	.nv.info.apply_collision_force,"",@"SHT_CUDA_INFO"
	.sectionflags	@""
	.align	4


	//----- nvinfo : EIATTR_CUDA_API_VERSION
	.align		4
        /*0000*/ 	.byte	0x04, 0x37
        /*0002*/ 	.short	(.L_354 - .L_353)
.L_353:
        /*0004*/ 	.word	0x00000082


	//----- nvinfo : EIATTR_KPARAM_INFO
	.align		4
.L_354:
        /*0008*/ 	.byte	0x04, 0x17
        /*000a*/ 	.short	(.L_356 - .L_355)
.L_355:
        /*000c*/ 	.word	0x00000000
        /*0010*/ 	.short	0x0003
        /*0012*/ 	.short	0x0018
        /*0014*/ 	.byte	0x00, 0xf0, 0x11, 0x00


	//----- nvinfo : EIATTR_KPARAM_INFO
	.align		4
.L_356:
        /*0018*/ 	.byte	0x04, 0x17
        /*001a*/ 	.short	(.L_358 - .L_357)
.L_357:
        /*001c*/ 	.word	0x00000000
        /*0020*/ 	.short	0x0002
        /*0022*/ 	.short	0x0010
        /*0024*/ 	.byte	0x00, 0xf5, 0x21, 0x00


	//----- nvinfo : EIATTR_KPARAM_INFO
	.align		4
.L_358:
        /*0028*/ 	.byte	0x04, 0x17
        /*002a*/ 	.short	(.L_360 - .L_359)
.L_359:
        /*002c*/ 	.word	0x00000000
        /*0030*/ 	.short	0x0001
        /*0032*/ 	.short	0x0008
        /*0034*/ 	.byte	0x00, 0xf5, 0x21, 0x00


	//----- nvinfo : EIATTR_KPARAM_INFO
	.align		4
.L_360:
        /*0038*/ 	.byte	0x04, 0x17
        /*003a*/ 	.short	(.L_362 - .L_361)
.L_361:
        /*003c*/ 	.word	0x00000000
        /*0040*/ 	.short	0x0000
        /*0042*/ 	.short	0x0000
        /*0044*/ 	.byte	0x00, 0xf5, 0x21, 0x00


	//----- nvinfo : EIATTR_SPARSE_MMA_MASK
	.align		4
.L_362:
        /*0048*/ 	.byte	0x03, 0x50
        /*004a*/ 	.short	0x0000


	//----- nvinfo : EIATTR_MAXREG_COUNT
	.align		4
        /*004c*/ 	.byte	0x03, 0x1b
        /*004e*/ 	.short	0x00ff


	//----- nvinfo : EIATTR_MERCURY_ISA_VERSION
	.align		4
        /*0050*/ 	.byte	0x03, 0x5f
        /*0052*/ 	.short	0x0101


	//----- nvinfo : EIATTR_VRC_CTA_INIT_COUNT
	.align		4
        /*0054*/ 	.byte	0x02, 0x4a
	.zero		1
	.zero		1


	//----- nvinfo : EIATTR_EXIT_INSTR_OFFSETS
	.align		4
        /*0058*/ 	.byte	0x04, 0x1c
        /*005a*/ 	.short	(.L_364 - .L_363)


	//   ....[0]....
.L_363:
        /*005c*/ 	.word	0x000000a0


	//   ....[1]....
        /*0060*/ 	.word	0x000031a0


	//----- nvinfo : EIATTR_CRS_STACK_SIZE
	.align		4
.L_364:
        /*0064*/ 	.byte	0x04, 0x1e
        /*0066*/ 	.short	(.L_366 - .L_365)
.L_365:
        /*0068*/ 	.word	0x00000000


	//----- nvinfo : EIATTR_CBANK_PARAM_SIZE
	.align		4
.L_366:
        /*006c*/ 	.byte	0x03, 0x19
        /*006e*/ 	.short	0x001c


	//----- nvinfo : EIATTR_PARAM_CBANK
	.align		4
        /*0070*/ 	.byte	0x04, 0x0a
        /*0072*/ 	.short	(.L_368 - .L_367)
	.align		4
.L_367:
        /*0074*/ 	.word	index@(.nv.constant0.apply_collision_force)
        /*0078*/ 	.short	0x0380
        /*007a*/ 	.short	0x001c


	//----- nvinfo : EIATTR_SW_WAR
	.align		4
.L_368:
        /*007c*/ 	.byte	0x04, 0x36
        /*007e*/ 	.short	(.L_370 - .L_369)
.L_369:
        /*0080*/ 	.word	0x00000008
.L_370:


//--------------------- .nv.info.apply_type_cluster_force --------------------------
	.section	.nv.info.apply_type_cluster_force,"",@"SHT_CUDA_INFO"
	.sectionflags	@""
	.align	4


	//----- nvinfo : EIATTR_CUDA_API_VERSION
	.align		4
        /*0000*/ 	.byte	0x04, 0x37
        /*0002*/ 	.short	(.L_372 - .L_371)
.L_371:
        /*0004*/ 	.word	0x00000082


	//----- nvinfo : EIATTR_KPARAM_INFO
	.align		4
.L_372:
        /*0008*/ 	.byte	0x04, 0x17
        /*000a*/ 	.short	(.L_374 - .L_373)
.L_373:
        /*000c*/ 	.word	0x00000000
        /*0010*/ 	.short	0x0005
        /*0012*/ 	.short	0x0024
        /*0014*/ 	.byte	0x00, 0xf0, 0x11, 0x00


	//----- nvinfo : EIATTR_KPARAM_INFO
	.align		4
.L_374:
        /*0018*/ 	.byte	0x04, 0x17
        /*001a*/ 	.short	(.L_376 - .L_375)
.L_375:
        /*001c*/ 	.word	0x00000000
        /*0020*/ 	.short	0x0004
        /*0022*/ 	.short	0x0020
        /*0024*/ 	.byte	0x00, 0xf0, 0x11, 0x00


	//----- nvinfo : EIATTR_KPARAM_INFO
	.align		4
.L_376:
        /*0028*/ 	.byte	0x04, 0x17
        /*002a*/ 	.short	(.L_378 - .L_377)
.L_377:
        /*002c*/ 	.word	0x00000000
        /*0030*/ 	.short	0x0003
        /*0032*/ 	.short	0x0018
        /*0034*/ 	.byte	0x00, 0xf5, 0x21, 0x00


	//----- nvinfo : EIATTR_KPARAM_INFO
	.align		4
.L_378:
        /*0038*/ 	.byte	0x04, 0x17
        /*003a*/ 	.short	(.L_380 - .L_379)
.L_379:
        /*003c*/ 	.word	0x00000000
        /*0040*/ 	.short	0x0002
        /*0042*/ 	.short	0x0010
        /*0044*/ 	.byte	0x00, 0xf5, 0x21, 0x00


	//----- nvinfo : EIATTR_KPARAM_INFO
	.align		4
.L_380:
        /*0048*/ 	.byte	0x04, 0x17
        /*004a*/ 	.short	(.L_382 - .L_381)
.L_381:
        /*004c*/ 	.word	0x00000000
        /*0050*/ 	.short	0x0001
        /*0052*/ 	.short	0x0008
        /*0054*/ 	.byte	0x00, 0xf5, 0x21, 0x00


	//----- nvinfo : EIATTR_KPARAM_INFO
	.align		4
.L_382:
        /*0058*/ 	.byte	0x04, 0x17
        /*005a*/ 	.short	(.L_384 - .L_383)
.L_383:
        /*005c*/ 	.word	0x00000000
        /*0060*/ 	.short	0x0000
        /*0062*/ 	.short	0x0000
        /*0064*/ 	.byte	0x00, 0xf5, 0x21, 0x00


	//----- nvinfo : EIATTR_SPARSE_MMA_MASK
	.align		4
.L_384:
        /*0068*/ 	.byte	0x03, 0x50
        /*006a*/ 	.short	0x0000


	//----- nvinfo : EIATTR_MAXREG_COUNT
	.align		4
        /*006c*/ 	.byte	0x03, 0x1b
        /*006e*/ 	.short	0x00ff


	//----- nvinfo : EIATTR_MERCURY_ISA_VERSION
	.align		4
        /*0070*/ 	.byte	0x03, 0x5f
        /*0072*/ 	.short	0x0101


	//----- nvinfo : EIATTR_VRC_CTA_INIT_COUNT
	.align		4
        /*0074*/ 	.byte	0x02, 0x4a
	.zero		1
	.zero		1


	//----- nvinfo : EIATTR_EXIT_INSTR_OFFSETS
	.align		4
        /*0078*/ 	.byte	0x04, 0x1c
        /*007a*/ 	.short	(.L_386 - .L_385)


	//   ....[0]....
.L_385:
        /*007c*/ 	.word	0x00000090


	//   ....[1]....
        /*0080*/ 	.word	0x00000110


	//   ....[2]....
        /*0084*/ 	.word	0x00001cb0


	//----- nvinfo : EIATTR_CRS_STACK_SIZE
	.align		4
.L_386:
        /*0088*/ 	.byte	0x04, 0x1e
        /*008a*/ 	.short	(.L_388 - .L_387)
.L_387:
        /*008c*/ 	.word	0x00000000


	//----- nvinfo : EIATTR_CBANK_PARAM_SIZE
	.align		4
.L_388:
        /*0090*/ 	.byte	0x03, 0x19
        /*0092*/ 	.short	0x0028


	//----- nvinfo : EIATTR_PARAM_CBANK
	.align		4
        /*0094*/ 	.byte	0x04, 0x0a
        /*0096*/ 	.short	(.L_390 - .L_389)
	.align		4
.L_389:
        /*0098*/ 	.word	index@(.nv.constant0.apply_type_cluster_force)
        /*009c*/ 	.short	0x0380
        /*009e*/ 	.short	0x0028


	//----- nvinfo : EIATTR_SW_WAR
	.align		4
.L_390:
        /*00a0*/ 	.byte	0x04, 0x36
        /*00a2*/ 	.short	(.L_392 - .L_391)
.L_391:
        /*00a4*/ 	.word	0x00000008
.L_392:


//--------------------- .nv.info.apply_dag_force  --------------------------
	.section	.nv.info.apply_dag_force,"",@"SHT_CUDA_INFO"
	.sectionflags	@""
	.align	4


	//----- nvinfo : EIATTR_CUDA_API_VERSION
	.align		4
        /*0000*/ 	.byte	0x04, 0x37
        /*0002*/ 	.short	(.L_394 - .L_393)
.L_393:
        /*0004*/ 	.word	0x00000082


	//----- nvinfo : EIATTR_KPARAM_INFO
	.align		4
.L_394:
        /*0008*/ 	.byte	0x04, 0x17
        /*000a*/ 	.short	(.L_396 - .L_395)
.L_395:
        /*000c*/ 	.word	0x00000000
        /*0010*/ 	.short	0x0004
        /*0012*/ 	.short	0x0020
        /*0014*/ 	.byte	0x00, 0xf0, 0x11, 0x00


	//----- nvinfo : EIATTR_KPARAM_INFO
	.align		4
.L_396:
        /*0018*/ 	.byte	0x04, 0x17
        /*001a*/ 	.short	(.L_398 - .L_397)
.L_397:
        /*001c*/ 	.word	0x00000000
        /*0020*/ 	.short	0x0003
        /*0022*/ 	.short	0x0018
        /*0024*/ 	.byte	0x00, 0xf5, 0x21, 0x00


	//----- nvinfo : EIATTR_KPARAM_INFO
	.align		4
.L_398:
        /*0028*/ 	.byte	0x04, 0x17
        /*002a*/ 	.short	(.L_400 - .L_399)
.L_399:
        /*002c*/ 	.word	0x00000000
        /*0030*/ 	.short	0x0002
        /*0032*/ 	.short	0x0010
        /*0034*/ 	.byte	0x00, 0xf5, 0x21, 0x00


	//----- nvinfo : EIATTR_KPARAM_INFO
	.align		4
.L_400:
        /*0038*/ 	.byte	0x04, 0x17
        /*003a*/ 	.short	(.L_402 - .L_401)
.L_401:
        /*003c*/ 	.word	0x00000000
        /*0040*/ 	.short	0x0001
        /*0042*/ 	.short	0x0008
        /*0044*/ 	.byte	0x00, 0xf5, 0x21, 0x00


	//----- nvinfo : EIATTR_KPARAM_INFO
	.align		4
.L_402:
        /*0048*/ 	.byte	0x04, 0x17
        /*004a*/ 	.short	(.L_404 - .L_403)
.L_403:
        /*004c*/ 	.word	0x00000000
        /*0050*/ 	.short	0x0000
        /*0052*/ 	.short	0x0000
        /*0054*/ 	.byte	0x00, 0xf5, 0x21, 0x00


	//----- nvinfo : EIATTR_SPARSE_MMA_MASK
	.align		4
.L_404:
        /*0058*/ 	.byte	0x03, 0x50
        /*005a*/ 	.short	0x0000


	//----- nvinfo : EIATTR_MAXREG_COUNT
	.align		4
        /*005c*/ 	.byte	0x03, 0x1b
        /*005e*/ 	.short	0x00ff


	//----- nvinfo : EIATTR_MERCURY_ISA_VERSION
	.align		4
        /*0060*/ 	.byte	0x03, 0x5f
        /*0062*/ 	.short	0x0101


	//----- nvinfo : EIATTR_VRC_CTA_INIT_COUNT
	.align		4
        /*0064*/ 	.byte	0x02, 0x4a
	.zero		1
	.zero		1


	//----- nvinfo : EIATTR_EXIT_INSTR_OFFSETS
	.align		4
        /*0068*/ 	.byte	0x04, 0x1c
        /*006a*/ 	.short	(.L_406 - .L_405)


	//   ....[0]....
.L_405:
        /*006c*/ 	.word	0x00000090


	//   ....[1]....
        /*0070*/ 	.word	0x000000f0


	//   ....[2]....
        /*0074*/ 	.word	0x00002b40


	//----- nvinfo : EIATTR_CRS_STACK_SIZE
	.align		4
.L_406:
        /*0078*/ 	.byte	0x04, 0x1e
        /*007a*/ 	.short	(.L_408 - .L_407)
.L_407:
        /*007c*/ 	.word	0x00000000


	//----- nvinfo : EIATTR_CBANK_PARAM_SIZE
	.align		4
.L_408:
        /*0080*/ 	.byte	0x03, 0x19
        /*0082*/ 	.short	0x0024


	//----- nvinfo : EIATTR_PARAM_CBANK
	.align		4
        /*0084*/ 	.byte	0x04, 0x0a
        /*0086*/ 	.short	(.L_410 - .L_409)
	.align		4
.L_409:
        /*0088*/ 	.word	index@(.nv.constant0.apply_dag_force)
        /*008c*/ 	.short	0x0380
        /*008e*/ 	.short	0x0024


	//----- nvinfo : EIATTR_SW_WAR
	.align		4
.L_410:
        /*0090*/ 	.byte	0x04, 0x36
        /*0092*/ 	.short	(.L_412 - .L_411)
.L_411:
        /*0094*/ 	.word	0x00000008
.L_412:


//--------------------- .nv.callgraph             --------------------------
	.section	.nv.callgraph,"",@"SHT_CUDA_CALLGRAPH"
	.align	4
	.sectionentsize	8
	.align		4
        /*0000*/ 	.word	0x00000000
	.align		4
        /*0004*/ 	.word	0xffffffff
	.align		4
        /*0008*/ 	.word	0x00000000
	.align		4
        /*000c*/ 	.word	0xfffffffe
	.align		4
        /*0010*/ 	.word	0x00000000
	.align		4
        /*0014*/ 	.word	0xfffffffd
	.align		4
        /*0018*/ 	.word	0x00000000
	.align		4
        /*001c*/ 	.word	0xfffffffc


//--------------------- .nv.constant3             --------------------------
	.section	.nv.constant3,"a",@progbits
	.align	4
.nv.constant3:
	.type		c_semantic_config,@object
	.size		c_semantic_config,(.L_0 - c_semantic_config)
c_semantic_config:
	.zero		176
.L_0:


//--------------------- .text.finalize_role_centroids --------------------------
	.section	.text.finalize_role_centroids,"ax",@progbits
	.align	128
        .global         finalize_role_centroids
        .type           finalize_role_centroids,@function
        .size           finalize_role_centroids,(.L_x_530 - finalize_role_centroids)
        .other          finalize_role_centroids,@"STO_CUDA_ENTRY STV_DEFAULT"
finalize_role_centroids:
.text.finalize_role_centroids:
[----:B------:R-:W-:Y:S01]  /*0000*/  LDC R1, c[0x0][0x37c] ;  /* 0x0000df00ff017b82 */ /* 0x000fe20000000800 */
[----:B------:R-:W0:Y:S07]  /*0010*/  S2R R0, SR_TID.X ;  /* 0x0000000000007919 */ /* 0x000e2e0000002100 */
[----:B------:R-:W0:Y:S08]  /*0020*/  S2UR UR4, SR_CTAID.X ;  /* 0x00000000000479c3 */ /* 0x000e300000002500 */
[----:B------:R-:W0:Y:S02]  /*0030*/  LDC R7, c[0x0][0x360] ;  /* 0x0000d800ff077b82 */ /* 0x000e240000000800 */
[----:B0-----:R-:W-:-:S05]  /*0040*/  IMAD R7, R7, UR4, R0 ;  /* 0x0000000407077c24 */ /* 0x001fca000f8e0200 */
[----:B------:R-:W-:-:S13]  /*0050*/  ISETP.GT.AND P0, PT, R7, 0x4, PT ;  /* 0x000000040700780c */ /* 0x000fda0003f04270 */
[----:B------:R-:W-:Y:S05]  /*0060*/  @P0 EXIT ;  /* 0x000000000000094d */ /* 0x000fea0003800000 */
[----:B------:R-:W0:Y:S01]  /*0070*/  LDC.64 R2, c[0x0][0x388] ;  /* 0x0000e200ff027b82 */ /* 0x000e220000000a00 */
[----:B------:R-:W1:Y:S01]  /*0080*/  LDCU.64 UR4, c[0x0][0x358] ;  /* 0x00006b00ff0477ac */ /* 0x000e620008000a00 */
[----:B0-----:R-:W-:-:S06]  /*0090*/  IMAD.WIDE R2, R7, 0x4, R2 ;  /* 0x0000000407027825 */ /* 0x001fcc00078e0202 */
[----:B-1----:R-:W2:Y:S02]  /*00a0*/  LDG.E R3, desc[UR4][R2.64] ;  /* 0x0000000402037981 */ /* 0x002ea4000c1e1900 */
[----:B--2---:R-:W-:-:S13]  /*00b0*/  ISETP.GE.AND P0, PT, R3, 0x1, PT ;  /* 0x000000010300780c */ /* 0x004fda0003f06270 */
[----:B------:R-:W-:Y:S05]  /*00c0*/  @!P0 EXIT ;  /* 0x000000000000894d */ /* 0x000fea0003800000 */
[----:B------:R-:W0:Y:S02]  /*00d0*/  LDC.64 R4, c[0x0][0x380] ;  /* 0x0000e000ff047b82 */ /* 0x000e240000000a00 */
[----:B0-----:R-:W-:-:S05]  /*00e0*/  IMAD.WIDE R4, R7, 0xc, R4 ;  /* 0x0000000c07047825 */ /* 0x001fca00078e0204 */
[----:B------:R-:W2:Y:S01]  /*00f0*/  LDG.E R0, desc[UR4][R4.64] ;  /* 0x0000000404007981 */ /* 0x000ea2000c1e1900 */
[----:B------:R-:W-:Y:S01]  /*0100*/  I2FP.F32.U32 R3, R3 ;  /* 0x0000000300037245 */ /* 0x000fe20000201000 */
[----:B------:R-:W-:Y:S03]  /*0110*/  BSSY.RECONVERGENT B0, `(.L_x_0) ;  /* 0x000000c000007945 */ /* 0x000fe60003800200 */
[----:B------:R-:W0:Y:S02]  /*0120*/  MUFU.RCP R2, R3 ;  /* 0x0000000300027308 */ /* 0x000e240000001000 */
[----:B0-----:R-:W-:-:S04]  /*0130*/  FFMA R7, -R3, R2, 1 ;  /* 0x3f80000003077423 */ /* 0x001fc80000000102 */
[----:B------:R-:W-:Y:S02]  /*0140*/  FFMA R7, R2, R7, R2 ;  /* 0x0000000702077223 */ /* 0x000fe40000000002 */
[----:B--2---:R-:W0:Y:S02]  /*0150*/  FCHK P0, R0, R3 ;  /* 0x0000000300007302 */ /* 0x004e240000000000 */
[----:B------:R-:W-:-:S04]  /*0160*/  FFMA R2, R0, R7, RZ ;  /* 0x0000000700027223 */ /* 0x000fc800000000ff */
[----:B------:R-:W-:-:S04]  /*0170*/  FFMA R6, -R3, R2, R0 ;  /* 0x0000000203067223 */ /* 0x000fc80000000100 */
[----:B------:R-:W-:Y:S01]  /*0180*/  FFMA R7, R7, R6, R2 ;  /* 0x0000000607077223 */ /* 0x000fe20000000002 */
[----:B0-----:R-:W-:Y:S06]  /*0190*/  @!P0 BRA `(.L_x_1) ;  /* 0x00000000000c8947 */ /* 0x001fec0003800000 */
[----:B------:R-:W-:-:S07]  /*01a0*/  MOV R2, 0x1c0 ;  /* 0x000001c000027802 */ /* 0x000fce0000000f00 */
[----:B------:R-:W-:Y:S05]  /*01b0*/  CALL.REL.NOINC `($__internal_0_$__cuda_sm3x_div_rn_noftz_f32_slowpath) ;  /* 0x0000000000907944 */ /* 0x000fea0003c00000 */
[----:B------:R-:W-:-:S07]  /*01c0*/  IMAD.MOV.U32 R7, RZ, RZ, R0 ;  /* 0x000000ffff077224 */ /* 0x000fce00078e0000 */
.L_x_1:
[----:B------:R-:W-:Y:S05]  /*01d0*/  BSYNC.RECONVERGENT B0 ;  /* 0x0000000000007941 */ /* 0x000fea0003800200 */
.L_x_0:
[----:B------:R-:W2:Y:S01]  /*01e0*/  LDG.E R2, desc[UR4][R4.64+0x4] ;  /* 0x0000040404027981 */ /* 0x000ea2000c1e1900 */
[----:B------:R-:W0:Y:S01]  /*01f0*/  MUFU.RCP R0, R3 ;  /* 0x0000000300007308 */ /* 0x000e220000001000 */
[----:B------:R-:W-:Y:S02]  /*0200*/  BSSY.RECONVERGENT B0, `(.L_x_2) ;  /* 0x000000d000007945 */ /* 0x000fe40003800200 */
[----:B------:R1:W-:Y:S01]  /*0210*/  STG.E desc[UR4][R4.64], R7 ;  /* 0x0000000704007986 */ /* 0x0003e2000c101904 */
[----:B0-----:R-:W-:-:S04]  /*0220*/  FFMA R9, -R3, R0, 1 ;  /* 0x3f80000003097423 */ /* 0x001fc80000000100 */
[----:B------:R-:W-:Y:S01]  /*0230*/  FFMA R0, R0, R9, R0 ;  /* 0x0000000900007223 */ /* 0x000fe20000000000 */
[----:B--2---:R-:W0:Y:S03]  /*0240*/  FCHK P0, R2, R3 ;  /* 0x0000000302007302 */ /* 0x004e260000000000 */
[----:B------:R-:W-:-:S04]  /*0250*/  FFMA R9, R0, R2, RZ ;  /* 0x0000000200097223 */ /* 0x000fc800000000ff */
[----:B------:R-:W-:-:S04]  /*0260*/  FFMA R6, -R3, R9, R2 ;  /* 0x0000000903067223 */ /* 0x000fc80000000102 */
[----:B------:R-:W-:Y:S01]  /*0270*/  FFMA R9, R0, R6, R9 ;  /* 0x0000000600097223 */ /* 0x000fe20000000009 */
[----:B01----:R-:W-:Y:S06]  /*0280*/  @!P0 BRA `(.L_x_3) ;  /* 0x0000000000108947 */ /* 0x003fec0003800000 */
[----:B------:R-:W-:Y:S01]  /*0290*/  IMAD.MOV.U32 R0, RZ, RZ, R2 ;  /* 0x000000ffff007224 */ /* 0x000fe200078e0002 */
[----:B------:R-:W-:-:S07]  /*02a0*/  MOV R2, 0x2c0 ;  /* 0x000002c000027802 */ /* 0x000fce0000000f00 */
[----:B------:R-:W-:Y:S05]  /*02b0*/  CALL.REL.NOINC `($__internal_0_$__cuda_sm3x_div_rn_noftz_f32_slowpath) ;  /* 0x0000000000507944 */ /* 0x000fea0003c00000 */
[----:B------:R-:W-:-:S07]  /*02c0*/  IMAD.MOV.U32 R9, RZ, RZ, R0 ;  /* 0x000000ffff097224 */ /* 0x000fce00078e0000 */
.L_x_3:
[----:B------:R-:W-:Y:S05]  /*02d0*/  BSYNC.RECONVERGENT B0 ;  /* 0x0000000000007941 */ /* 0x000fea0003800200 */
.L_x_2:
        /* <DEDUP_REMOVED lines=15> */
.L_x_5:
[----:B------:R-:W-:Y:S05]  /*03d0*/  BSYNC.RECONVERGENT B0 ;  /* 0x0000000000007941 */ /* 0x000fea0003800200 */
.L_x_4:
[----:B------:R-:W-:Y:S01]  /*03e0*/  STG.E desc[UR4][R4.64+0x8], R7 ;  /* 0x0000080704007986 */ /* 0x000fe2000c101904 */
[----:B------:R-:W-:Y:S05]  /*03f0*/  EXIT ;  /* 0x000000000000794d */ /* 0x000fea0003800000 */
        .weak           $__internal_0_$__cuda_sm3x_div_rn_noftz_f32_slowpath
        .type           $__internal_0_$__cuda_sm3x_div_rn_noftz_f32_slowpath,@function
        .size           $__internal_0_$__cuda_sm3x_div_rn_noftz_f32_slowpath,(.L_x_530 - $__internal_0_$__cuda_sm3x_div_rn_noftz_f32_slowpath)
$__internal_0_$__cuda_sm3x_div_rn_noftz_f32_slowpath:
[--C-:B------:R-:W-:Y:S01]  /*0400*/  SHF.R.U32.HI R7, RZ, 0x17, R3.reuse ;  /* 0x00000017ff077819 */ /* 0x100fe20000011603 */
[----:B------:R-:W-:Y:S01]  /*0410*/  BSSY.RECONVERGENT B1, `(.L_x_6) ;  /* 0x0000063000017945 */ /* 0x000fe20003800200 */
[----:B------:R-:W-:Y:S02]  /*0420*/  SHF.R.U32.HI R6, RZ, 0x17, R0 ;  /* 0x00000017ff067819 */ /* 0x000fe40000011600 */
[----:B------:R-:W-:Y:S01]  /*0430*/  LOP3.LUT R12, R7, 0xff, RZ, 0xc0, !PT ;  /* 0x000000ff070c7812 */ /* 0x000fe200078ec0ff */
[----:B------:R-:W-:Y:S01]  /*0440*/  IMAD.MOV.U32 R7, RZ, RZ, R3 ;  /* 0x000000ffff077224 */ /* 0x000fe200078e0003 */
[----:B------:R-:W-:-:S03]  /*0450*/  LOP3.LUT R10, R6, 0xff, RZ, 0xc0, !PT ;  /* 0x000000ff060a7812 */ /* 0x000fc600078ec0ff */
[----:B------:R-:W-:Y:S02]  /*0460*/  VIADD R9, R12, 0xffffffff ;  /* 0xffffffff0c097836 */ /* 0x000fe40000000000 */
[----:B------:R-:W-:-:S03]  /*0470*/  VIADD R8, R10, 0xffffffff ;  /* 0xffffffff0a087836 */ /* 0x000fc60000000000 */
[----:B------:R-:W-:-:S04]  /*0480*/  ISETP.GT.U32.AND P0, PT, R9, 0xfd, PT ;  /* 0x000000fd0900780c */ /* 0x000fc80003f04070 */
[----:B------:R-:W-:-:S13]  /*0490*/  ISETP.GT.U32.OR P0, PT, R8, 0xfd, P0 ;  /* 0x000000fd0800780c */ /* 0x000fda0000704470 */
[----:B------:R-:W-:Y:S01]  /*04a0*/  @!P0 IMAD.MOV.U32 R6, RZ, RZ, RZ ;  /* 0x000000ffff068224 */ /* 0x000fe200078e00ff */
[----:B------:R-:W-:Y:S06]  /*04b0*/  @!P0 BRA `(.L_x_7) ;  /* 0x00000000005c8947 */ /* 0x000fec0003800000 */
[----:B------:R-:W-:Y:S02]  /*04c0*/  FSETP.GTU.FTZ.AND P0, PT, |R0|, +INF , PT ;  /* 0x7f8000000000780b */ /* 0x000fe40003f1c200 */
[----:B------:R-:W-:-:S04]  /*04d0*/  FSETP.GTU.FTZ.AND P1, PT, |R3|, +INF , PT ;  /* 0x7f8000000300780b */ /* 0x000fc80003f3c200 */
[----:B------:R-:W-:-:S13]  /*04e0*/  PLOP3.LUT P0, PT, P0, P1, PT, 0xf8, 0x8f ;  /* 0x00000000008f781c */ /* 0x000fda0000703f70 */
[----:B------:R-:W-:Y:S05]  /*04f0*/  @P0 BRA `(.L_x_8) ;  /* 0x00000004004c0947 */ /* 0x000fea0003800000 */
[----:B------:R-:W-:-:S13]  /*0500*/  LOP3.LUT P0, RZ, R7, 0x7fffffff, R0, 0xc8, !PT ;  /* 0x7fffffff07ff7812 */ /* 0x000fda000780c800 */
[----:B------:R-:W-:Y:S05]  /*0510*/  @!P0 BRA `(.L_x_9) ;  /* 0x00000004003c8947 */ /* 0x000fea0003800000 */
[C---:B------:R-:W-:Y:S02]  /*0520*/  FSETP.NEU.FTZ.AND P2, PT, |R0|.reuse, +INF , PT ;  /* 0x7f8000000000780b */ /* 0x040fe40003f5d200 */
[----:B------:R-:W-:Y:S02]  /*0530*/  FSETP.NEU.FTZ.AND P1, PT, |R3|, +INF , PT ;  /* 0x7f8000000300780b */ /* 0x000fe40003f3d200 */
[----:B------:R-:W-:-:S11]  /*0540*/  FSETP.NEU.FTZ.AND P0, PT, |R0|, +INF , PT ;  /* 0x7f8000000000780b */ /* 0x000fd60003f1d200 */
[----:B------:R-:W-:Y:S05]  /*0550*/  @!P1 BRA !P2, `(.L_x_9) ;  /* 0x00000004002c9947 */ /* 0x000fea0005000000 */
[----:B------:R-:W-:-:S04]  /*0560*/  LOP3.LUT P2, RZ, R0, 0x7fffffff, RZ, 0xc0, !PT ;  /* 0x7fffffff00ff7812 */ /* 0x000fc8000784c0ff */
[----:B------:R-:W-:-:S13]  /*0570*/  PLOP3.LUT P1, PT, P1, P2, PT, 0x2f, 0xf2 ;  /* 0x0000000000f2781c */ /* 0x000fda0000f24577 */
[----:B------:R-:W-:Y:S05]  /*0580*/  @P1 BRA `(.L_x_10) ;  /* 0x0000000400181947 */ /* 0x000fea0003800000 */
[----:B------:R-:W-:-:S04]  /*0590*/  LOP3.LUT P1, RZ, R7, 0x7fffffff, RZ, 0xc0, !PT ;  /* 0x7fffffff07ff7812 */ /* 0x000fc8000782c0ff */
[----:B------:R-:W-:-:S13]  /*05a0*/  PLOP3.LUT P0, PT, P0, P1, PT, 0x2f, 0xf2 ;  /* 0x0000000000f2781c */ /* 0x000fda0000702577 */
[----:B------:R-:W-:Y:S05]  /*05b0*/  @P0 BRA `(.L_x_11) ;  /* 0x0000000400000947 */ /* 0x000fea0003800000 */
[----:B------:R-:W-:Y:S02]  /*05c0*/  ISETP.GE.AND P0, PT, R8, RZ, PT ;  /* 0x000000ff0800720c */ /* 0x000fe40003f06270 */
[----:B------:R-:W-:-:S11]  /*05d0*/  ISETP.GE.AND P1, PT, R9, RZ, PT ;  /* 0x000000ff0900720c */ /* 0x000fd60003f26270 */
[----:B------:R-:W-:Y:S02]  /*05e0*/  @P0 IMAD.MOV.U32 R6, RZ, RZ, RZ ;  /* 0x000000ffff060224 */ /* 0x000fe400078e00ff */
[----:B------:R-:W-:Y:S01]  /*05f0*/  @!P0 FFMA R0, R0, 1.84467440737095516160e+19, RZ ;  /* 0x5f80000000008823 */ /* 0x000fe200000000ff */
[----:B------:R-:W-:Y:S02]  /*0600*/  @!P0 IMAD.MOV.U32 R6, RZ, RZ, -0x40 ;  /* 0xffffffc0ff068424 */ /* 0x000fe400078e00ff */
[----:B------:R-:W-:-:S03]  /*0610*/  @!P1 FFMA R7, R3, 1.84467440737095516160e+19, RZ ;  /* 0x5f80000003079823 */ /* 0x000fc600000000ff */
[----:B------:R-:W-:-:S07]  /*0620*/  @!P1 IADD3 R6, PT, PT, R6, 0x40, RZ ;  /* 0x0000004006069810 */ /* 0x000fce0007ffe0ff */
.L_x_7:
[----:B------:R-:W-:Y:S01]  /*0630*/  LEA R8, R12, 0xc0800000, 0x17 ;  /* 0xc08000000c087811 */ /* 0x000fe200078eb8ff */
[----:B------:R-:W-:Y:S04]  /*0640*/  BSSY.RECONVERGENT B2, `(.L_x_12) ;  /* 0x0000036000027945 */ /* 0x000fe80003800200 */
[----:B------:R-:W-:Y:S02]  /*0650*/  IMAD.IADD R8, R7, 0x1, -R8 ;  /* 0x0000000107087824 */ /* 0x000fe400078e0a08 */
[----:B------:R-:W-:Y:S02]  /*0660*/  VIADD R7, R10, 0xffffff81 ;  /* 0xffffff810a077836 */ /* 0x000fe40000000000 */
[----:B------:R-:W0:Y:S01]  /*0670*/  MUFU.RCP R9, R8 ;  /* 0x0000000800097308 */ /* 0x000e220000001000 */
[----:B------:R-:W-:Y:S01]  /*0680*/  FADD.FTZ R11, -R8, -RZ ;  /* 0x800000ff080b7221 */ /* 0x000fe20000010100 */
[----:B------:R-:W-:-:S03]  /*0690*/  IMAD R0, R7, -0x800000, R0 ;  /* 0xff80000007007824 */ /* 0x000fc600078e0200 */
[----:B0-----:R-:W-:-:S04]  /*06a0*/  FFMA R10, R9, R11, 1 ;  /* 0x3f800000090a7423 */ /* 0x001fc8000000000b */
[----:B------:R-:W-:-:S04]  /*06b0*/  FFMA R14, R9, R10, R9 ;  /* 0x0000000a090e7223 */ /* 0x000fc80000000009 */
[----:B------:R-:W-:-:S04]  /*06c0*/  FFMA R9, R0, R14, RZ ;  /* 0x0000000e00097223 */ /* 0x000fc800000000ff */
[----:B------:R-:W-:-:S04]  /*06d0*/  FFMA R10, R11, R9, R0 ;  /* 0x000000090b0a7223 */ /* 0x000fc80000000000 */
[----:B------:R-:W-:Y:S01]  /*06e0*/  FFMA R13, R14, R10, R9 ;  /* 0x0000000a0e0d7223 */ /* 0x000fe20000000009 */
[----:B------:R-:W-:-:S03]  /*06f0*/  IADD3 R9, PT, PT, R7, 0x7f, -R12 ;  /* 0x0000007f07097810 */ /* 0x000fc60007ffe80c */
[----:B------:R-:W-:Y:S02]  /*0700*/  FFMA R10, R11, R13, R0 ;  /* 0x0000000d0b0a7223 */ /* 0x000fe40000000000 */
[----:B------:R-:W-:Y:S02]  /*0710*/  IMAD.IADD R9, R9, 0x1, R6 ;  /* 0x0000000109097824 */ /* 0x000fe400078e0206 */
[----:B------:R-:W-:-:S05]  /*0720*/  FFMA R0, R14, R10, R13 ;  /* 0x0000000a0e007223 */ /* 0x000fca000000000d */
[----:B------:R-:W-:-:S04]  /*0730*/  SHF.R.U32.HI R7, RZ, 0x17, R0 ;  /* 0x00000017ff077819 */ /* 0x000fc80000011600 */
[----:B------:R-:W-:-:S05]  /*0740*/  LOP3.LUT R7, R7, 0xff, RZ, 0xc0, !PT ;  /* 0x000000ff07077812 */ /* 0x000fca00078ec0ff */
[----:B------:R-:W-:-:S04]  /*0750*/  IMAD.IADD R11, R7, 0x1, R9 ;  /* 0x00000001070b7824 */ /* 0x000fc800078e0209 */
[----:B------:R-:W-:-:S05]  /*0760*/  VIADD R6, R11, 0xffffffff ;  /* 0xffffffff0b067836 */ /* 0x000fca0000000000 */
[----:B------:R-:W-:-:S13]  /*0770*/  ISETP.GE.U32.AND P0, PT, R6, 0xfe, PT ;  /* 0x000000fe0600780c */ /* 0x000fda0003f06070 */
[----:B------:R-:W-:Y:S05]  /*0780*/  @!P0 BRA `(.L_x_13) ;  /* 0x0000000000808947 */ /* 0x000fea0003800000 */
[----:B------:R-:W-:-:S13]  /*0790*/  ISETP.GT.AND P0, PT, R11, 0xfe, PT ;  /* 0x000000fe0b00780c */ /* 0x000fda0003f04270 */
[----:B------:R-:W-:Y:S05]  /*07a0*/  @P0 BRA `(.L_x_14) ;  /* 0x00000000006c0947 */ /* 0x000fea0003800000 */
[----:B------:R-:W-:-:S13]  /*07b0*/  ISETP.GE.AND P0, PT, R11, 0x1, PT ;  /* 0x000000010b00780c */ /* 0x000fda0003f06270 */
[----:B------:R-:W-:Y:S05]  /*07c0*/  @P0 BRA `(.L_x_15) ;  /* 0x0000000000740947 */ /* 0x000fea0003800000 */
[----:B------:R-:W-:Y:S02]  /*07d0*/  ISETP.GE.AND P0, PT, R11, -0x18, PT ;  /* 0xffffffe80b00780c */ /* 0x000fe40003f06270 */
[----:B------:R-:W-:-:S11]  /*07e0*/  LOP3.LUT R0, R0, 0x80000000, RZ, 0xc0, !PT ;  /* 0x8000000000007812 */ /* 0x000fd600078ec0ff */
[----:B------:R-:W-:Y:S05]  /*07f0*/  @!P0 BRA `(.L_x_15) ;  /* 0x0000000000688947 */ /* 0x000fea0003800000 */
[CCC-:B------:R-:W-:Y:S01]  /*0800*/  FFMA.RZ R6, R14.reuse, R10.reuse, R13.reuse ;  /* 0x0000000a0e067223 */ /* 0x1c0fe2000000c00d */
[C---:B------:R-:W-:Y:S02]  /*0810*/  VIADD R9, R11.reuse, 0x20 ;  /* 0x000000200b097836 */ /* 0x040fe40000000000 */
[-CC-:B------:R-:W-:Y:S01]  /*0820*/  FFMA.RM R7, R14, R10.reuse, R13.reuse ;  /* 0x0000000a0e077223 */ /* 0x180fe2000000400d */
[C---:B------:R-:W-:Y:S02]  /*0830*/  ISETP.NE.AND P2, PT, R11.reuse, RZ, PT ;  /* 0x000000ff0b00720c */ /* 0x040fe40003f45270 */
[----:B------:R-:W-:Y:S01]  /*0840*/  LOP3.LUT R8, R6, 0x7fffff, RZ, 0xc0, !PT ;  /* 0x007fffff06087812 */ /* 0x000fe200078ec0ff */
[----:B------:R-:W-:Y:S01]  /*0850*/  FFMA.RP R6, R14, R10, R13 ;  /* 0x0000000a0e067223 */ /* 0x000fe2000000800d */
[----:B------:R-:W-:Y:S02]  /*0860*/  ISETP.NE.AND P1, PT, R11, RZ, PT ;  /* 0x000000ff0b00720c */ /* 0x000fe40003f25270 */
[----:B------:R-:W-:-:S02]  /*0870*/  LOP3.LUT R8, R8, 0x800000, RZ, 0xfc, !PT ;  /* 0x0080000008087812 */ /* 0x000fc400078efcff */
[----:B------:R-:W-:Y:S02]  /*0880*/  IADD3 R10, PT, PT, -R11, RZ, RZ ;  /* 0x000000ff0b0a7210 */ /* 0x000fe40007ffe1ff */
[----:B------:R-:W-:Y:S02]  /*0890*/  SHF.L.U32 R9, R8, R9, RZ ;  /* 0x0000000908097219 */ /* 0x000fe400000006ff */
[----:B------:R-:W-:Y:S02]  /*08a0*/  FSETP.NEU.FTZ.AND P0, PT, R6, R7, PT ;  /* 0x000000070600720b */ /* 0x000fe40003f1d000 */
[----:B------:R-:W-:Y:S02]  /*08b0*/  SEL R7, R10, RZ, P2 ;  /* 0x000000ff0a077207 */ /* 0x000fe40001000000 */
[----:B------:R-:W-:Y:S02]  /*08c0*/  ISETP.NE.AND P1, PT, R9, RZ, P1 ;  /* 0x000000ff0900720c */ /* 0x000fe40000f25270 */
[----:B------:R-:W-:-:S02]  /*08d0*/  SHF.R.U32.HI R7, RZ, R7, R8 ;  /* 0x00000007ff077219 */ /* 0x000fc40000011608 */
[----:B------:R-:W-:Y:S02]  /*08e0*/  PLOP3.LUT P0, PT, P0, P1, PT, 0xf8, 0x8f ;  /* 0x00000000008f781c */ /* 0x000fe40000703f70 */
[----:B------:R-:W-:Y:S02]  /*08f0*/  SHF.R.U32.HI R9, RZ, 0x1, R7 ;  /* 0x00000001ff097819 */ /* 0x000fe40000011607 */
[----:B------:R-:W-:-:S04]  /*0900*/  SEL R6, RZ, 0x1, !P0 ;  /* 0x00000001ff067807 */ /* 0x000fc80004000000 */
[----:B------:R-:W-:-:S04]  /*0910*/  LOP3.LUT R6, R6, 0x1, R9, 0xf8, !PT ;  /* 0x0000000106067812 */ /* 0x000fc800078ef809 */
[----:B------:R-:W-:-:S05]  /*0920*/  LOP3.LUT R6, R6, R7, RZ, 0xc0, !PT ;  /* 0x0000000706067212 */ /* 0x000fca00078ec0ff */
[----:B------:R-:W-:-:S05]  /*0930*/  IMAD.IADD R9, R9, 0x1, R6 ;  /* 0x0000000109097824 */ /* 0x000fca00078e0206 */
[----:B------:R-:W-:Y:S01]  /*0940*/  LOP3.LUT R0, R9, R0, RZ, 0xfc, !PT ;  /* 0x0000000009007212 */ /* 0x000fe200078efcff */
[----:B------:R-:W-:Y:S06]  /*0950*/  BRA `(.L_x_15) ;  /* 0x0000000000107947 */ /* 0x000fec0003800000 */
.L_x_14:
[----:B------:R-:W-:-:S04]  /*0960*/  LOP3.LUT R0, R0, 0x80000000, RZ, 0xc0, !PT ;  /* 0x8000000000007812 */ /* 0x000fc800078ec0ff */
[----:B------:R-:W-:Y:S01]  /*0970*/  LOP3.LUT R0, R0, 0x7f800000, RZ, 0xfc, !PT ;  /* 0x7f80000000007812 */ /* 0x000fe200078efcff */
[----:B------:R-:W-:Y:S06]  /*0980*/  BRA `(.L_x_15) ;  /* 0x0000000000047947 */ /* 0x000fec0003800000 */
.L_x_13:
[----:B------:R-:W-:-:S07]  /*0990*/  IMAD R0, R9, 0x800000, R0 ;  /* 0x0080000009007824 */ /* 0x000fce00078e0200 */
.L_x_15:
[----:B------:R-:W-:Y:S05]  /*09a0*/  BSYNC.RECONVERGENT B2 ;  /* 0x0000000000027941 */ /* 0x000fea0003800200 */
.L_x_12:
[----:B------:R-:W-:Y:S05]  /*09b0*/  BRA `(.L_x_16) ;  /* 0x0000000000207947 */ /* 0x000fea0003800000 */
.L_x_11:
[----:B------:R-:W-:-:S04]  /*09c0*/  LOP3.LUT R0, R7, 0x80000000, R0, 0x48, !PT ;  /* 0x8000000007007812 */ /* 0x000fc800078e4800 */
[----:B------:R-:W-:Y:S01]  /*09d0*/  LOP3.LUT R0, R0, 0x7f800000, RZ, 0xfc, !PT ;  /* 0x7f80000000007812 */ /* 0x000fe200078efcff */
[----:B------:R-:W-:Y:S06]  /*09e0*/  BRA `(.L_x_16) ;  /* 0x0000000000147947 */ /* 0x000fec0003800000 */
.L_x_10:
[----:B------:R-:W-:Y:S01]  /*09f0*/  LOP3.LUT R0, R7, 0x80000000, R0, 0x48, !PT ;  /* 0x8000000007007812 */ /* 0x000fe200078e4800 */
[----:B------:R-:W-:Y:S06]  /*0a00*/  BRA `(.L_x_16) ;  /* 0x00000000000c7947 */ /* 0x000fec0003800000 */
.L_x_9:
[----:B------:R-:W0:Y:S01]  /*0a10*/  MUFU.RSQ R0, -QNAN ;  /* 0xffc0000000007908 */ /* 0x000e220000001400 */
[----:B------:R-:W-:Y:S05]  /*0a20*/  BRA `(.L_x_16) ;  /* 0x0000000000047947 */ /* 0x000fea0003800000 */
.L_x_8:
[----:B------:R-:W-:-:S07]  /*0a30*/  FADD.FTZ R0, R0, R3 ;  /* 0x0000000300007221 */ /* 0x000fce0000010000 */
.L_x_16:
[----:B------:R-:W-:Y:S05]  /*0a40*/  BSYNC.RECONVERGENT B1 ;  /* 0x0000000000017941 */ /* 0x000fea0003800200 */
.L_x_6:
[----:B------:R-:W-:Y:S02]  /*0a50*/  IMAD.MOV.U32 R6, RZ, RZ, R2 ;  /* 0x000000ffff067224 */ /* 0x000fe400078e0002 */
[----:B------:R-:W-:-:S04]  /*0a60*/  IMAD.MOV.U32 R7, RZ, RZ, 0x0 ;  /* 0x00000000ff077424 */ /* 0x000fc800078e00ff */
[----:B0-----:R-:W-:Y:S05]  /*0a70*/  RET.REL.NODEC R6 `(finalize_role_centroids) ;  /* 0xfffffff406607950 */ /* 0x001fea0003c3ffff */
.L_x_17:
[----:B------:R-:W-:-:S00]  /*0a80*/  BRA `(.L_x_17) ;  /* 0xfffffffc00fc7947 */ /* 0x000fc0000383ffff */
[----:B------:R-:W-:-:S00]  /*0a90*/  NOP ;  /* 0x0000000000007918 */ /* 0x000fc00000000000 */
        /* <DEDUP_REMOVED lines=14> */
.L_x_530:


//--------------------- .text.calculate_role_centroids --------------------------
	.section	.text.calculate_role_centroids,"ax",@progbits
	.align	128
        .global         calculate_role_centroids
        .type           calculate_role_centroids,@function
        .size           calculate_role_centroids,(.L_x_548 - calculate_role_centroids)
        .other          calculate_role_centroids,@"STO_CUDA_ENTRY STV_DEFAULT"
calculate_role_centroids:
.text.calculate_role_centroids:
[----:B------:R-:W-:Y:S01]  /*0000*/  LDC R1, c[0x0][0x37c] ;  /* 0x0000df00ff017b82 */ /* 0x000fe20000000800 */
[----:B------:R-:W0:Y:S07]  /*0010*/  S2R R0, SR_TID.X ;  /* 0x0000000000007919 */ /* 0x000e2e0000002100 */
[----:B------:R-:W0:Y:S01]  /*0020*/  S2UR UR4, SR_CTAID.X ;  /* 0x00000000000479c3 */ /* 0x000e220000002500 */
[----:B------:R-:W1:Y:S07]  /*0030*/  LDCU UR5, c[0x0][0x3a0] ;  /* 0x00007400ff0577ac */ /* 0x000e6e0008000800 */
[----:B------:R-:W0:Y:S02]  /*0040*/  LDC R7, c[0x0][0x360] ;  /* 0x0000d800ff077b82 */ /* 0x000e240000000800 */
[----:B0-----:R-:W-:-:S05]  /*0050*/  IMAD R7, R7, UR4, R0 ;  /* 0x0000000407077c24 */ /* 0x001fca000f8e0200 */
[----:B-1----:R-:W-:-:S13]  /*0060*/  ISETP.GE.AND P0, PT, R7, UR5, PT ;  /* 0x0000000507007c0c */ /* 0x002fda000bf06270 */
[----:B------:R-:W-:Y:S05]  /*0070*/  @P0 EXIT ;  /* 0x000000000000094d */ /* 0x000fea0003800000 */
[----:B------:R-:W0:Y:S01]  /*0080*/  LDC.64 R2, c[0x0][0x380] ;  /* 0x0000e000ff027b82 */ /* 0x000e220000000a00 */
[----:B------:R-:W1:Y:S01]  /*0090*/  LDCU.64 UR4, c[0x0][0x358] ;  /* 0x00006b00ff0477ac */ /* 0x000e620008000a00 */
[----:B0-----:R-:W-:-:S05]  /*00a0*/  IMAD.WIDE R2, R7, 0x4, R2 ;  /* 0x0000000407027825 */ /* 0x001fca00078e0202 */
[----:B-1----:R-:W2:Y:S02]  /*00b0*/  LDG.E R9, desc[UR4][R2.64] ;  /* 0x0000000402097981 */ /* 0x002ea4000c1e1900 */
[----:B--2---:R-:W-:-:S04]  /*00c0*/  IADD3 R0, PT, PT, R9, -0x5, RZ ;  /* 0xfffffffb09007810 */ /* 0x004fc80007ffe0ff */
[----:B------:R-:W-:-:S13]  /*00d0*/  ISETP.GE.U32.AND P0, PT, R0, -0x4, PT ;  /* 0xfffffffc0000780c */ /* 0x000fda0003f06070 */
[----:B------:R-:W-:Y:S05]  /*00e0*/  @!P0 EXIT ;  /* 0x000000000000894d */ /* 0x000fea0003800000 */
[----:B------:R-:W0:Y:S08]  /*00f0*/  LDC.64 R4, c[0x0][0x388] ;  /* 0x0000e200ff047b82 */ /* 0x000e300000000a00 */
[----:B------:R-:W1:Y:S01]  /*0100*/  LDC.64 R2, c[0x0][0x390] ;  /* 0x0000e400ff027b82 */ /* 0x000e620000000a00 */
[----:B0-----:R-:W-:-:S07]  /*0110*/  IMAD.WIDE R4, R7, 0xc, R4 ;  /* 0x0000000c07047825 */ /* 0x001fce00078e0204 */
[----:B------:R-:W0:Y:S01]  /*0120*/  LDC.64 R6, c[0x0][0x398] ;  /* 0x0000e600ff067b82 */ /* 0x000e220000000a00 */
[----:B------:R-:W2:Y:S01]  /*0130*/  LDG.E R11, desc[UR4][R4.64] ;  /* 0x00000004040b7981 */ /* 0x000ea2000c1e1900 */
[----:B-1----:R-:W-:-:S05]  /*0140*/  IMAD.WIDE.U32 R2, R9, 0xc, R2 ;  /* 0x0000000c09027825 */ /* 0x002fca00078e0002 */
[----:B--2---:R-:W-:Y:S04]  /*0150*/  REDG.E.ADD.F32.FTZ.RN.STRONG.GPU desc[UR4][R2.64], R11 ;  /* 0x0000000b020079a6 */ /* 0x004fe8000c12f304 */
[----:B------:R-:W2:Y:S01]  /*0160*/  LDG.E R13, desc[UR4][R4.64+0x4] ;  /* 0x00000404040d7981 */ /* 0x000ea2000c1e1900 */
[----:B------:R-:W-:Y:S02]  /*0170*/  HFMA2 R17, -RZ, RZ, 0, 5.9604644775390625e-08 ;  /* 0x00000001ff117431 */ /* 0x000fe400000001ff */
[----:B0-----:R-:W-:Y:S01]  /*0180*/  IMAD.WIDE.U32 R6, R9, 0x4, R6 ;  /* 0x0000000409067825 */ /* 0x001fe200078e0006 */
[----:B--2---:R-:W-:Y:S04]  /*0190*/  REDG.E.ADD.F32.FTZ.RN.STRONG.GPU desc[UR4][R2.64+0x4], R13 ;  /* 0x0000040d020079a6 */ /* 0x004fe8000c12f304 */
[----:B------:R-:W2:Y:S04]  /*01a0*/  LDG.E R15, desc[UR4][R4.64+0x8] ;  /* 0x00000804040f7981 */ /* 0x000ea8000c1e1900 */
[----:B--2---:R-:W-:Y:S04]  /*01b0*/  REDG.E.ADD.F32.FTZ.RN.STRONG.GPU desc[UR4][R2.64+0x8], R15 ;  /* 0x0000080f020079a6 */ /* 0x004fe8000c12f304 */
[----:B------:R-:W-:Y:S01]  /*01c0*/  REDG.E.ADD.STRONG.GPU desc[UR4][R6.64], R17 ;  /* 0x000000110600798e */ /* 0x000fe2000c12e104 */
[----:B------:R-:W-:Y:S05]  /*01d0*/  EXIT ;  /* 0x000000000000794d */ /* 0x000fea0003800000 */
.L_x_18:
        /* <DEDUP_REMOVED lines=10> */
.L_x_548:


//--------------------- .text.finalize_physicality_centroids --------------------------
	.section	.text.finalize_physicality_centroids,"ax",@progbits
	.align	128
        .global         finalize_physicality_centroids
        .type           finalize_physicality_centroids,@function
        .size           finalize_physicality_centroids,(.L_x_531 - finalize_physicality_centroids)
        .other          finalize_physicality_centroids,@"STO_CUDA_ENTRY STV_DEFAULT"
finalize_physicality_centroids:
.text.finalize_physicality_centroids:
        /* <DEDUP_REMOVED lines=27> */
[----:B------:R-:W-:Y:S05]  /*01b0*/  CALL.REL.NOINC `($__internal_1_$__cuda_sm3x_div_rn_noftz_f32_slowpath) ;  /* 0x0000000000907944 */ /* 0x000fea0003c00000 */
[----:B------:R-:W-:-:S07]  /*01c0*/  IMAD.MOV.U32 R7, RZ, RZ, R0 ;  /* 0x000000ffff077224 */ /* 0x000fce00078e0000 */
.L_x_20:
[----:B------:R-:W-:Y:S05]  /*01d0*/  BSYNC.RECONVERGENT B0 ;  /* 0x0000000000007941 */ /* 0x000fea0003800200 */
.L_x_19:
        /* <DEDUP_REMOVED lines=13> */
[----:B------:R-:W-:Y:S05]  /*02b0*/  CALL.REL.NOINC `($__internal_1_$__cuda_sm3x_div_rn_noftz_f32_slowpath) ;  /* 0x0000000000507944 */ /* 0x000fea0003c00000 */
[----:B------:R-:W-:-:S07]  /*02c0*/  IMAD.MOV.U32 R9, RZ, RZ, R0 ;  /* 0x000000ffff097224 */ /* 0x000fce00078e0000 */
.L_x_22:
[----:B------:R-:W-:Y:S05]  /*02d0*/  BSYNC.RECONVERGENT B0 ;  /* 0x0000000000007941 */ /* 0x000fea0003800200 */
.L_x_21:
        /* <DEDUP_REMOVED lines=15> */
.L_x_24:
[----:B------:R-:W-:Y:S05]  /*03d0*/  BSYNC.RECONVERGENT B0 ;  /* 0x0000000000007941 */ /* 0x000fea0003800200 */
.L_x_23:
[----:B------:R-:W-:Y:S01]  /*03e0*/  STG.E desc[UR4][R4.64+0x8], R7 ;  /* 0x0000080704007986 */ /* 0x000fe2000c101904 */
[----:B------:R-:W-:Y:S05]  /*03f0*/  EXIT ;  /* 0x000000000000794d */ /* 0x000fea0003800000 */
        .weak           $__internal_1_$__cuda_sm3x_div_rn_noftz_f32_slowpath
        .type           $__internal_1_$__cuda_sm3x_div_rn_noftz_f32_slowpath,@function
        .size           $__internal_1_$__cuda_sm3x_div_rn_noftz_f32_slowpath,(.L_x_531 - $__internal_1_$__cuda_sm3x_div_rn_noftz_f32_slowpath)
$__internal_1_$__cuda_sm3x_div_rn_noftz_f32_slowpath:
        /* <DEDUP_REMOVED lines=35> */
.L_x_26:
        /* <DEDUP_REMOVED lines=51> */
.L_x_33:
[----:B------:R-:W-:-:S04]  /*0960*/  LOP3.LUT R0, R0, 0x80000000, RZ, 0xc0, !PT ;  /* 0x8000000000007812 */ /* 0x000fc800078ec0ff */
[----:B------:R-:W-:Y:S01]  /*0970*/  LOP3.LUT R0, R0, 0x7f800000, RZ, 0xfc, !PT ;  /* 0x7f80000000007812 */ /* 0x000fe200078efcff */
[----:B------:R-:W-:Y:S06]  /*0980*/  BRA `(.L_x_34) ;  /* 0x0000000000047947 */ /* 0x000fec0003800000 */
.L_x_32:
[----:B------:R-:W-:-:S07]  /*0990*/  IMAD R0, R9, 0x800000, R0 ;  /* 0x0080000009007824 */ /* 0x000fce00078e0200 */
.L_x_34:
[----:B------:R-:W-:Y:S05]  /*09a0*/  BSYNC.RECONVERGENT B2 ;  /* 0x0000000000027941 */ /* 0x000fea0003800200 */
.L_x_31:
[----:B------:R-:W-:Y:S05]  /*09b0*/  BRA `(.L_x_35) ;  /* 0x0000000000207947 */ /* 0x000fea0003800000 */
.L_x_30:
[----:B------:R-:W-:-:S04]  /*09c0*/  LOP3.LUT R0, R7, 0x80000000, R0, 0x48, !PT ;  /* 0x8000000007007812 */ /* 0x000fc800078e4800 */
[----:B------:R-:W-:Y:S01]  /*09d0*/  LOP3.LUT R0, R0, 0x7f800000, RZ, 0xfc, !PT ;  /* 0x7f80000000007812 */ /* 0x000fe200078efcff */
[----:B------:R-:W-:Y:S06]  /*09e0*/  BRA `(.L_x_35) ;  /* 0x0000000000147947 */ /* 0x000fec0003800000 */
.L_x_29:
[----:B------:R-:W-:Y:S01]  /*09f0*/  LOP3.LUT R0, R7, 0x80000000, R0, 0x48, !PT ;  /* 0x8000000007007812 */ /* 0x000fe200078e4800 */
[----:B------:R-:W-:Y:S06]  /*0a00*/  BRA `(.L_x_35) ;  /* 0x00000000000c7947 */ /* 0x000fec0003800000 */
.L_x_28:
[----:B------:R-:W0:Y:S01]  /*0a10*/  MUFU.RSQ R0, -QNAN ;  /* 0xffc0000000007908 */ /* 0x000e220000001400 */
[----:B------:R-:W-:Y:S05]  /*0a20*/  BRA `(.L_x_35) ;  /* 0x0000000000047947 */ /* 0x000fea0003800000 */
.L_x_27:
[----:B------:R-:W-:-:S07]  /*0a30*/  FADD.FTZ R0, R0, R3 ;  /* 0x0000000300007221 */ /* 0x000fce0000010000 */
.L_x_35:
[----:B------:R-:W-:Y:S05]  /*0a40*/  BSYNC.RECONVERGENT B1 ;  /* 0x0000000000017941 */ /* 0x000fea0003800200 */
.L_x_25:
[----:B------:R-:W-:Y:S02]  /*0a50*/  IMAD.MOV.U32 R6, RZ, RZ, R2 ;  /* 0x000000ffff067224 */ /* 0x000fe400078e0002 */
[----:B------:R-:W-:-:S04]  /*0a60*/  IMAD.MOV.U32 R7, RZ, RZ, 0x0 ;  /* 0x00000000ff077424 */ /* 0x000fc800078e00ff */
[----:B0-----:R-:W-:Y:S05]  /*0a70*/  RET.REL.NODEC R6 `(finalize_physicality_centroids) ;  /* 0xfffffff406607950 */ /* 0x001fea0003c3ffff */
.L_x_36:
        /* <DEDUP_REMOVED lines=16> */
.L_x_531:


//--------------------- .text.calculate_physicality_centroids --------------------------
	.section	.text.calculate_physicality_centroids,"ax",@progbits
	.align	128
        .global         calculate_physicality_centroids
        .type           calculate_physicality_centroids,@function
        .size           calculate_physicality_centroids,(.L_x_550 - calculate_physicality_centroids)
        .other          calculate_physicality_centroids,@"STO_CUDA_ENTRY STV_DEFAULT"
calculate_physicality_centroids:
.text.calculate_physicality_centroids:
        /* <DEDUP_REMOVED lines=30> */
.L_x_37:
        /* <DEDUP_REMOVED lines=10> */
.L_x_550:


//--------------------- .text.apply_maturity_layout_force --------------------------
	.section	.text.apply_maturity_layout_force,"ax",@progbits
	.align	128
        .global         apply_maturity_layout_force
        .type           apply_maturity_layout_force,@function
        .size           apply_maturity_layout_force,(.L_x_551 - apply_maturity_layout_force)
        .other          apply_maturity_layout_force,@"STO_CUDA_ENTRY STV_DEFAULT"
apply_maturity_layout_force:
.text.apply_maturity_layout_force:
[----:B------:R-:W-:Y:S01]  /*0000*/  LDC R1, c[0x0][0x37c] ;  /* 0x0000df00ff017b82 */ /* 0x000fe20000000800 */
[----:B------:R-:W0:Y:S07]  /*0010*/  S2R R0, SR_TID.X ;  /* 0x0000000000007919 */ /* 0x000e2e0000002100 */
[----:B------:R-:W0:Y:S01]  /*0020*/  S2UR UR4, SR_CTAID.X ;  /* 0x00000000000479c3 */ /* 0x000e220000002500 */
[----:B------:R-:W1:Y:S01]  /*0030*/  LDCU.U8 UR5, c[0x3][0x98] ;  /* 0x00c01300ff0577ac */ /* 0x000e620008000000 */
[----:B------:R-:W2:Y:S06]  /*0040*/  LDCU UR6, c[0x0][0x398] ;  /* 0x00007300ff0677ac */ /* 0x000eac0008000800 */
[----:B------:R-:W0:Y:S01]  /*0050*/  LDC R7, c[0x0][0x360] ;  /* 0x0000d800ff077b82 */ /* 0x000e220000000800 */
[----:B-1----:R-:W-:Y:S01]  /*0060*/  ISETP.NE.AND P0, PT, RZ, UR5, PT ;  /* 0x00000005ff007c0c */ /* 0x002fe2000bf05270 */
[----:B0-----:R-:W-:-:S05]  /*0070*/  IMAD R7, R7, UR4, R0 ;  /* 0x0000000407077c24 */ /* 0x001fca000f8e0200 */
[----:B--2---:R-:W-:-:S13]  /*0080*/  ISETP.GE.OR P0, PT, R7, UR6, !P0 ;  /* 0x0000000607007c0c */ /* 0x004fda000c706670 */
[----:B------:R-:W-:Y:S05]  /*0090*/  @P0 EXIT ;  /* 0x000000000000094d */ /* 0x000fea0003800000 */
[----:B------:R-:W0:Y:S01]  /*00a0*/  LDC.64 R2, c[0x0][0x380] ;  /* 0x0000e000ff027b82 */ /* 0x000e220000000a00 */
[----:B------:R-:W1:Y:S01]  /*00b0*/  LDCU.64 UR4, c[0x0][0x358] ;  /* 0x00006b00ff0477ac */ /* 0x000e620008000a00 */
[----:B0-----:R-:W-:-:S06]  /*00c0*/  IMAD.WIDE R2, R7, 0x4, R2 ;  /* 0x0000000407027825 */ /* 0x001fcc00078e0202 */
[----:B-1----:R-:W2:Y:S02]  /*00d0*/  LDG.E R2, desc[UR4][R2.64] ;  /* 0x0000000402027981 */ /* 0x002ea4000c1e1900 */
[----:B--2---:R-:W-:-:S04]  /*00e0*/  IADD3 R0, PT, PT, R2, -0x4, RZ ;  /* 0xfffffffc02007810 */ /* 0x004fc80007ffe0ff */
[----:B------:R-:W-:-:S13]  /*00f0*/  ISETP.GE.U32.AND P0, PT, R0, -0x3, PT ;  /* 0xfffffffd0000780c */ /* 0x000fda0003f06070 */
[----:B------:R-:W-:Y:S05]  /*0100*/  @!P0 EXIT ;  /* 0x000000000000894d */ /* 0x000fea0003800000 */
[----:B------:R-:W-:Y:S01]  /*0110*/  ISETP.NE.AND P0, PT, R2, 0x3, PT ;  /* 0x000000030200780c */ /* 0x000fe20003f05270 */
[----:B------:R-:W-:-:S12]  /*0120*/  BSSY.RECONVERGENT B0, `(.L_x_38) ;  /* 0x000000a000007945 */ /* 0x000fd80003800200 */
[----:B------:R-:W-:Y:S05]  /*0130*/  @!P0 BRA `(.L_x_39) ;  /* 0x0000000000188947 */ /* 0x000fea0003800000 */
[----:B------:R-:W-:Y:S01]  /*0140*/  ISETP.NE.AND P0, PT, R2, 0x2, PT ;  /* 0x000000020200780c */ /* 0x000fe20003f05270 */
[----:B------:R-:W-:-:S12]  /*0150*/  HFMA2 R0, -RZ, RZ, 0, 0 ;  /* 0x00000000ff007431 */ /* 0x000fd800000001ff */
[----:B------:R-:W-:Y:S05]  /*0160*/  @!P0 BRA `(.L_x_40) ;  /* 0x0000000000148947 */ /* 0x000fea0003800000 */
[----:B------:R-:W0:Y:S02]  /*0170*/  LDCU UR6, c[0x3][0x94] ;  /* 0x00c01280ff0677ac */ /* 0x000e240008000800 */
[----:B0-----:R-:W-:Y:S01]  /*0180*/  FADD R0, -RZ, -UR6 ;  /* 0x80000006ff007e21 */ /* 0x001fe20008000100 */
[----:B------:R-:W-:Y:S06]  /*0190*/  BRA `(.L_x_40) ;  /* 0x0000000000087947 */ /* 0x000fec0003800000 */
.L_x_39:
[----:B------:R-:W0:Y:S02]  /*01a0*/  LDCU UR6, c[0x3][0x94] ;  /* 0x00c01280ff0677ac */ /* 0x000e240008000800 */
[----:B0-----:R-:W-:-:S07]  /*01b0*/  MOV R0, UR6 ;  /* 0x0000000600007c02 */ /* 0x001fce0008000f00 */
.L_x_40:
[----:B------:R-:W-:Y:S05]  /*01c0*/  BSYNC.RECONVERGENT B0 ;  /* 0x0000000000007941 */ /* 0x000fea0003800200 */
.L_x_38:
[----:B------:R-:W0:Y:S01]  /*01d0*/  LDC.64 R2, c[0x0][0x388] ;  /* 0x0000e200ff027b82 */ /* 0x000e220000000a00 */
[----:B------:R-:W1:Y:S07]  /*01e0*/  LDCU UR6, c[0x3][0x90] ;  /* 0x00c01200ff0677ac */ /* 0x000e6e0008000800 */
[----:B------:R-:W2:Y:S01]  /*01f0*/  LDC.64 R4, c[0x0][0x390] ;  /* 0x0000e400ff047b82 */ /* 0x000ea20000000a00 */
[----:B0-----:R-:W-:-:S06]  /*0200*/  IMAD.WIDE R2, R7, 0xc, R2 ;  /* 0x0000000c07027825 */ /* 0x001fcc00078e0202 */
[----:B------:R-:W3:Y:S01]  /*0210*/  LDG.E R3, desc[UR4][R2.64+0x8] ;  /* 0x0000080402037981 */ /* 0x000ee2000c1e1900 */
[----:B--2---:R-:W-:-:S05]  /*0220*/  IMAD.WIDE R4, R7, 0xc, R4 ;  /* 0x0000000c07047825 */ /* 0x004fca00078e0204 */
[----:B------:R-:W-:Y:S04]  /*0230*/  REDG.E.ADD.F32.FTZ.RN.STRONG.GPU desc[UR4][R4.64], RZ ;  /* 0x000000ff040079a6 */ /* 0x000fe8000c12f304 */
[----:B------:R-:W-:Y:S01]  /*0240*/  REDG.E.ADD.F32.FTZ.RN.STRONG.GPU desc[UR4][R4.64+0x4], RZ ;  /* 0x000004ff040079a6 */ /* 0x000fe2000c12f304 */
[----:B---3--:R-:W-:-:S04]  /*0250*/  FADD R0, -R3, R0 ;  /* 0x0000000003007221 */ /* 0x008fc80000000100 */
[----:B-1----:R-:W-:-:S05]  /*0260*/  FMUL R7, R0, UR6 ;  /* 0x0000000600077c20 */ /* 0x002fca0008400000 */
[----:B------:R-:W-:Y:S01]  /*0270*/  REDG.E.ADD.F32.FTZ.RN.STRONG.GPU desc[UR4][R4.64+0x8], R7 ;  /* 0x00000807040079a6 */ /* 0x000fe2000c12f304 */
[----:B------:R-:W-:Y:S05]  /*0280*/  EXIT ;  /* 0x000000000000794d */ /* 0x000fea0003800000 */
.L_x_41:
        /* <DEDUP_REMOVED lines=15> */
.L_x_551:


//--------------------- .text.apply_role_cluster_force --------------------------
	.section	.text.apply_role_cluster_force,"ax",@progbits
	.align	128
        .global         apply_role_cluster_force
        .type           apply_role_cluster_force,@function
        .size           apply_role_cluster_force,(.L_x_533 - apply_role_cluster_force)
        .other          apply_role_cluster_force,@"STO_CUDA_ENTRY STV_DEFAULT"
apply_role_cluster_force:
.text.apply_role_cluster_force:
        /* <DEDUP_REMOVED lines=19> */
[----:B0-----:R-:W-:-:S05]  /*0130*/  IMAD.WIDE.U32 R12, R7, 0xc, R12 ;  /* 0x0000000c070c7825 */ /* 0x001fca00078e000c */
[----:B------:R-:W2:Y:S01]  /*0140*/  LDG.E R3, desc[UR12][R12.64+0x4] ;  /* 0x0000040c0c037981 */ /* 0x000ea2000c1e1900 */
[----:B-1----:R-:W-:-:S03]  /*0150*/  IMAD.WIDE R14, R5, 0xc, R14 ;  /* 0x0000000c050e7825 */ /* 0x002fc600078e020e */
[----:B------:R-:W3:Y:S04]  /*0160*/  LDG.E R0, desc[UR12][R12.64] ;  /* 0x0000000c0c007981 */ /* 0x000ee8000c1e1900 */
[----:B------:R-:W2:Y:S04]  /*0170*/  LDG.E R8, desc[UR12][R14.64+0x4] ;  /* 0x0000040c0e087981 */ /* 0x000ea8000c1e1900 */
[----:B------:R-:W3:Y:S04]  /*0180*/  LDG.E R9, desc[UR12][R14.64] ;  /* 0x0000000c0e097981 */ /* 0x000ee8000c1e1900 */
[----:B------:R-:W4:Y:S04]  /*0190*/  LDG.E R11, desc[UR12][R12.64+0x8] ;  /* 0x0000080c0c0b7981 */ /* 0x000f28000c1e1900 */
[----:B------:R-:W4:Y:S01]  /*01a0*/  LDG.E R10, desc[UR12][R14.64+0x8] ;  /* 0x0000080c0e0a7981 */ /* 0x000f22000c1e1900 */
[----:B------:R-:W-:Y:S01]  /*01b0*/  BSSY.RECONVERGENT B0, `(.L_x_42) ;  /* 0x0000013000007945 */ /* 0x000fe20003800200 */
[----:B--2---:R-:W-:Y:S01]  /*01c0*/  FADD R3, R3, -R8 ;  /* 0x8000000803037221 */ /* 0x004fe20000000000 */
[----:B---3--:R-:W-:-:S03]  /*01d0*/  FADD R35, R0, -R9 ;  /* 0x8000000900237221 */ /* 0x008fc60000000000 */
[----:B------:R-:W-:Y:S01]  /*01e0*/  FMUL R0, R3, R3 ;  /* 0x0000000303007220 */ /* 0x000fe20000400000 */
[----:B----4-:R-:W-:-:S03]  /*01f0*/  FADD R2, R11, -R10 ;  /* 0x8000000a0b027221 */ /* 0x010fc60000000000 */
[----:B------:R-:W-:-:S04]  /*0200*/  FFMA R11, R35, R35, R0 ;  /* 0x00000023230b7223 */ /* 0x000fc80000000000 */
[----:B------:R-:W-:-:S05]  /*0210*/  FFMA R0, R2, R2, R11 ;  /* 0x0000000202007223 */ /* 0x000fca000000000b */
[----:B------:R-:W-:Y:S01]  /*0220*/  IADD3 R4, PT, PT, R0, -0xd000000, RZ ;  /* 0xf300000000047810 */ /* 0x000fe20007ffe0ff */
[----:B------:R0:W1:Y:S03]  /*0230*/  MUFU.RSQ R11, R0 ;  /* 0x00000000000b7308 */ /* 0x0000660000001400 */
[----:B------:R-:W-:-:S13]  /*0240*/  ISETP.GT.U32.AND P0, PT, R4, 0x727fffff, PT ;  /* 0x727fffff0400780c */ /* 0x000fda0003f04070 */
[----:B0-----:R-:W-:Y:S05]  /*0250*/  @!P0 BRA `(.L_x_43) ;  /* 0x0000000000108947 */ /* 0x001fea0003800000 */
[----:B------:R-:W-:-:S07]  /*0260*/  MOV R6, 0x280 ;  /* 0x0000028000067802 */ /* 0x000fce0000000f00 */
[----:B-1----:R-:W-:Y:S05]  /*0270*/  CALL.REL.NOINC `($__internal_2_$__cuda_sm20_sqrt_rn_f32_slowpath) ;  /* 0x0000001800987944 */ /* 0x002fea0003c00000 */
[----:B------:R-:W-:Y:S01]  /*0280*/  MOV R4, R33 ;  /* 0x0000002100047202 */ /* 0x000fe20000000f00 */
[----:B------:R-:W-:Y:S06]  /*0290*/  BRA `(.L_x_44) ;  /* 0x0000000000107947 */ /* 0x000fec0003800000 */
.L_x_43:
[----:B-1----:R-:W-:Y:S01]  /*02a0*/  FMUL.FTZ R13, R0, R11 ;  /* 0x0000000b000d7220 */ /* 0x002fe20000410000 */
[----:B------:R-:W-:-:S03]  /*02b0*/  FMUL.FTZ R4, R11, 0.5 ;  /* 0x3f0000000b047820 */ /* 0x000fc60000410000 */
[----:B------:R-:W-:-:S04]  /*02c0*/  FFMA R0, -R13, R13, R0 ;  /* 0x0000000d0d007223 */ /* 0x000fc80000000100 */
[----:B------:R-:W-:-:S07]  /*02d0*/  FFMA R4, R0, R4, R13 ;  /* 0x0000000400047223 */ /* 0x000fce000000000d */
.L_x_44:
[----:B------:R-:W-:Y:S05]  /*02e0*/  BSYNC.RECONVERGENT B0 ;  /* 0x0000000000007941 */ /* 0x000fea0003800200 */
.L_x_42:
[----:B------:R-:W0:Y:S01]  /*02f0*/  LDCU UR4, c[0x3][0x80] ;  /* 0x00c01000ff0477ac */ /* 0x000e220008000800 */
[----:B------:R-:W-:Y:S01]  /*0300*/  BSSY.RECONVERGENT B2, `(.L_x_45) ;  /* 0x0000040000027945 */ /* 0x000fe20003800200 */
[----:B------:R-:W-:Y:S01]  /*0310*/  HFMA2 R11, -RZ, RZ, 0, 0 ;  /* 0x00000000ff0b7431 */ /* 0x000fe200000001ff */
[----:B------:R-:W-:Y:S02]  /*0320*/  CS2R R12, SRZ ;  /* 0x00000000000c7805 */ /* 0x000fe4000001ff00 */
[----:B0-----:R-:W-:-:S04]  /*0330*/  MOV R15, UR4 ;  /* 0x00000004000f7c02 */ /* 0x001fc80008000f00 */
[----:B------:R-:W-:-:S13]  /*0340*/  FSETP.GT.AND P0, PT, R4, R15, PT ;  /* 0x0000000f0400720b */ /* 0x000fda0003f04000 */
[----:B------:R-:W-:Y:S05]  /*0350*/  @!P0 BRA `(.L_x_46) ;  /* 0x0000000000e88947 */ /* 0x000fea0003800000 */
[----:B------:R-:W-:Y:S01]  /*0360*/  FSETP.GT.AND P0, PT, R4, 9.9999999747524270788e-07, PT ;  /* 0x358637bd0400780b */ /* 0x000fe20003f04000 */
[----:B------:R-:W-:Y:S01]  /*0370*/  BSSY.RECONVERGENT B3, `(.L_x_47) ;  /* 0x0000030000037945 */ /* 0x000fe20003800200 */
[----:B------:R-:W-:Y:S01]  /*0380*/  IMAD.MOV.U32 R11, RZ, RZ, RZ ;  /* 0x000000ffff0b7224 */ /* 0x000fe200078e00ff */
[----:B------:R-:W-:-:S10]  /*0390*/  CS2R R12, SRZ ;  /* 0x00000000000c7805 */ /* 0x000fd4000001ff00 */
[----:B------:R-:W-:Y:S05]  /*03a0*/  @!P0 BRA `(.L_x_48) ;  /* 0x0000000000b08947 */ /* 0x000fea0003800000 */
[----:B------:R-:W0:Y:S01]  /*03b0*/  MUFU.RCP R11, R4 ;  /* 0x00000004000b7308 */ /* 0x000e220000001000 */
[----:B------:R-:W-:Y:S07]  /*03c0*/  BSSY.RECONVERGENT B4, `(.L_x_49) ;  /* 0x000000b000047945 */ /* 0x000fee0003800200 */
[----:B------:R-:W1:Y:S01]  /*03d0*/  FCHK P0, R35, R4 ;  /* 0x0000000423007302 */ /* 0x000e620000000000 */
[----:B0-----:R-:W-:-:S04]  /*03e0*/  FFMA R0, R11, -R4, 1 ;  /* 0x3f8000000b007423 */ /* 0x001fc80000000804 */
[----:B------:R-:W-:-:S04]  /*03f0*/  FFMA R0, R11, R0, R11 ;  /* 0x000000000b007223 */ /* 0x000fc8000000000b */
[----:B------:R-:W-:-:S04]  /*0400*/  FFMA R11, R35, R0, RZ ;  /* 0x00000000230b7223 */ /* 0x000fc800000000ff */
[----:B------:R-:W-:-:S04]  /*0410*/  FFMA R6, R11, -R4, R35 ;  /* 0x800000040b067223 */ /* 0x000fc80000000023 */
[----:B------:R-:W-:Y:S01]  /*0420*/  FFMA R0, R0, R6, R11 ;  /* 0x0000000600007223 */ /* 0x000fe2000000000b */
[----:B-1----:R-:W-:Y:S06]  /*0430*/  @!P0 BRA `(.L_x_50) ;  /* 0x00000000000c8947 */ /* 0x002fec0003800000 */
[----:B------:R-:W-:Y:S02]  /*0440*/  MOV R28, R4 ;  /* 0x00000004001c7202 */ /* 0x000fe40000000f00 */
[----:B------:R-:W-:-:S07]  /*0450*/  MOV R6, 0x470 ;  /* 0x0000047000067802 */ /* 0x000fce0000000f00 */
[----:B------:R-:W-:Y:S05]  /*0460*/  CALL.REL.NOINC `($__internal_3_$__cuda_sm3x_div_rn_noftz_f32_slowpath) ;  /* 0x0000001800787944 */ /* 0x000fea0003c00000 */
.L_x_50:
[----:B------:R-:W-:Y:S05]  /*0470*/  BSYNC.RECONVERGENT B4 ;  /* 0x0000000000047941 */ /* 0x000fea0003800200 */
.L_x_49:
[----:B------:R-:W0:Y:S01]  /*0480*/  MUFU.RCP R11, R4 ;  /* 0x00000004000b7308 */ /* 0x000e220000001000 */
[----:B------:R-:W-:Y:S07]  /*0490*/  BSSY.RECONVERGENT B4, `(.L_x_51) ;  /* 0x000000d000047945 */ /* 0x000fee0003800200 */
[----:B------:R-:W1:Y:S01]  /*04a0*/  FCHK P0, R3, R4 ;  /* 0x0000000403007302 */ /* 0x000e620000000000 */
[----:B0-----:R-:W-:-:S04]  /*04b0*/  FFMA R6, R11, -R4, 1 ;  /* 0x3f8000000b067423 */ /* 0x001fc80000000804 */
[----:B------:R-:W-:Y:S01]  /*04c0*/  FFMA R15, R11, R6, R11 ;  /* 0x000000060b0f7223 */ /* 0x000fe2000000000b */
[----:B------:R-:W-:-:S03]  /*04d0*/  MOV R11, R0 ;  /* 0x00000000000b7202 */ /* 0x000fc60000000f00 */
[----:B------:R-:W-:-:S04]  /*04e0*/  FFMA R6, R3, R15, RZ ;  /* 0x0000000f03067223 */ /* 0x000fc800000000ff */
[----:B------:R-:W-:-:S04]  /*04f0*/  FFMA R13, R6, -R4, R3 ;  /* 0x80000004060d7223 */ /* 0x000fc80000000003 */
[----:B------:R-:W-:Y:S01]  /*0500*/  FFMA R0, R15, R13, R6 ;  /* 0x0000000d0f007223 */ /* 0x000fe20000000006 */
[----:B-1----:R-:W-:Y:S06]  /*0510*/  @!P0 BRA `(.L_x_52) ;  /* 0x0000000000108947 */ /* 0x002fec0003800000 */
[----:B------:R-:W-:Y:S02]  /*0520*/  MOV R35, R3 ;  /* 0x0000000300237202 */ /* 0x000fe40000000f00 */
[----:B------:R-:W-:Y:S02]  /*0530*/  MOV R28, R4 ;  /* 0x00000004001c7202 */ /* 0x000fe40000000f00 */
[----:B------:R-:W-:-:S07]  /*0540*/  MOV R6, 0x560 ;  /* 0x0000056000067802 */ /* 0x000fce0000000f00 */
[----:B------:R-:W-:Y:S05]  /*0550*/  CALL.REL.NOINC `($__internal_3_$__cuda_sm3x_div_rn_noftz_f32_slowpath) ;  /* 0x00000018003c7944 */ /* 0x000fea0003c00000 */
.L_x_52:
[----:B------:R-:W-:Y:S05]  /*0560*/  BSYNC.RECONVERGENT B4 ;  /* 0x0000000000047941 */ /* 0x000fea0003800200 */
.L_x_51:
[----:B------:R-:W0:Y:S01]  /*0570*/  MUFU.RCP R3, R4 ;  /* 0x0000000400037308 */ /* 0x000e220000001000 */
[----:B------:R-:W-:Y:S01]  /*0580*/  BSSY.RECONVERGENT B4, `(.L_x_53) ;  /* 0x000000d000047945 */ /* 0x000fe20003800200 */
[----:B------:R-:W-:-:S06]  /*0590*/  IMAD.MOV.U32 R12, RZ, RZ, R0 ;  /* 0x000000ffff0c7224 */ /* 0x000fcc00078e0000 */
        /* <DEDUP_REMOVED lines=11> */
.L_x_54:
[----:B------:R-:W-:Y:S05]  /*0650*/  BSYNC.RECONVERGENT B4 ;  /* 0x0000000000047941 */ /* 0x000fea0003800200 */
.L_x_53:
[----:B------:R-:W-:-:S07]  /*0660*/  MOV R13, R0 ;  /* 0x00000000000d7202 */ /* 0x000fce0000000f00 */
.L_x_48:
[----:B------:R-:W-:Y:S05]  /*0670*/  BSYNC.RECONVERGENT B3 ;  /* 0x0000000000037941 */ /* 0x000fea0003800200 */
.L_x_47:
[----:B------:R-:W0:Y:S01]  /*0680*/  LDCU UR5, c[0x3][0x80] ;  /* 0x00c01000ff0577ac */ /* 0x000e220008000800 */
[----:B------:R-:W1:Y:S01]  /*0690*/  LDCU UR4, c[0x3][0x7c] ;  /* 0x00c00f80ff0477ac */ /* 0x000e620008000800 */
[----:B0-----:R-:W-:-:S05]  /*06a0*/  MOV R15, UR5 ;  /* 0x00000005000f7c02 */ /* 0x001fca0008000f00 */
[----:B------:R-:W-:-:S04]  /*06b0*/  FADD R4, R4, -R15 ;  /* 0x8000000f04047221 */ /* 0x000fc80000000000 */
[----:B-1----:R-:W-:-:S04]  /*06c0*/  FMUL R4, R4, UR4 ;  /* 0x0000000404047c20 */ /* 0x002fc80008400000 */
[C---:B------:R-:W-:Y:S01]  /*06d0*/  FMUL R11, R4.reuse, R11 ;  /* 0x0000000b040b7220 */ /* 0x040fe20000400000 */
[C---:B------:R-:W-:Y:S01]  /*06e0*/  FMUL R12, R4.reuse, R12 ;  /* 0x0000000c040c7220 */ /* 0x040fe20000400000 */
[----:B------:R-:W-:-:S07]  /*06f0*/  FMUL R13, R4, R13 ;  /* 0x0000000d040d7220 */ /* 0x000fce0000400000 */
.L_x_46:
[----:B------:R-:W-:Y:S05]  /*0700*/  BSYNC.RECONVERGENT B2 ;  /* 0x0000000000027941 */ /* 0x000fea0003800200 */
.L_x_45:
[----:B------:R-:W0:Y:S01]  /*0710*/  LDCU UR4, c[0x0][0x3a0] ;  /* 0x00007400ff0477ac */ /* 0x000e220008000800 */
[----:B------:R-:W-:Y:S02]  /*0720*/  HFMA2 R21, -RZ, RZ, 0, 0 ;  /* 0x00000000ff157431 */ /* 0x000fe400000001ff */
[----:B------:R-:W-:Y:S01]  /*0730*/  IMAD.MOV.U32 R22, RZ, RZ, RZ ;  /* 0x000000ffff167224 */ /* 0x000fe200078e00ff */
[----:B------:R-:W-:Y:S01]  /*0740*/  MOV R19, RZ ;  /* 0x000000ff00137202 */ /* 0x000fe20000000f00 */
[----:B0-----:R-:W-:-:S09]  /*0750*/  UISETP.GE.AND UP0, UPT, UR4, 0x1, UPT ;  /* 0x000000010400788c */ /* 0x001fd2000bf06270 */
[----:B------:R-:W-:Y:S05]  /*0760*/  BRA.U !UP0, `(.L_x_55) ;  /* 0x0000001508387547 */ /* 0x000fea000b800000 */
[----:B------:R-:W-:Y:S01]  /*0770*/  UISETP.NE.AND UP0, UPT, UR4, 0x1, UPT ;  /* 0x000000010400788c */ /* 0x000fe2000bf05270 */
[----:B------:R-:W-:Y:S01]  /*0780*/  FADD R18, R15, R15 ;  /* 0x0000000f0f127221 */ /* 0x000fe20000000000 */
[----:B------:R-:W-:Y:S02]  /*0790*/  MOV R19, RZ ;  /* 0x000000ff00137202 */ /* 0x000fe40000000f00 */
[----:B------:R-:W-:Y:S02]  /*07a0*/  CS2R R20, SRZ ;  /* 0x0000000000147805 */ /* 0x000fe4000001ff00 */
[----:B------:R-:W-:-:S03]  /*07b0*/  MOV R22, RZ ;  /* 0x000000ff00167202 */ /* 0x000fc60000000f00 */
[----:B------:R-:W-:Y:S05]  /*07c0*/  BRA.U !UP0, `(.L_x_56) ;  /* 0x0000000d08747547 */ /* 0x000fea000b800000 */
[----:B------:R-:W0:Y:S01]  /*07d0*/  LDCU.64 UR8, c[0x0][0x380] ;  /* 0x00007000ff0877ac */ /* 0x000e220008000a00 */
[----:B------:R-:W-:Y:S01]  /*07e0*/  IADD3 R23, PT, PT, -R5, RZ, RZ ;  /* 0x000000ff05177210 */ /* 0x000fe20007ffe1ff */
[----:B------:R-:W-:Y:S01]  /*07f0*/  IMAD.MOV.U32 R19, RZ, RZ, RZ ;  /* 0x000000ffff137224 */ /* 0x000fe200078e00ff */
[----:B------:R-:W1:Y:S01]  /*0800*/  LDCU.64 UR10, c[0x0][0x390] ;  /* 0x00007200ff0a77ac */ /* 0x000e620008000a00 */
[----:B------:R-:W-:Y:S01]  /*0810*/  ULOP3.LUT UR4, UR4, 0x7ffffffe, URZ, 0xc0, !UPT ;  /* 0x7ffffffe04047892 */ /* 0x000fe2000f8ec0ff */
[----:B------:R-:W2:Y:S05]  /*0820*/  LDCU UR14, c[0x3][0x84] ;  /* 0x00c01080ff0e77ac */ /* 0x000eaa0008000800 */
[----:B------:R-:W-:Y:S01]  /*0830*/  MOV R20, UR4 ;  /* 0x0000000400147c02 */ /* 0x000fe20008000f00 */
[----:B------:R-:W-:Y:S01]  /*0840*/  UMOV UR4, URZ ;  /* 0x000000ff00047c82 */ /* 0x000fe20008000000 */
[----:B0-----:R-:W-:-:S02]  /*0850*/  UIADD3 UR7, UP0, UPT, UR8, 0x4, URZ ;  /* 0x0000000408077890 */ /* 0x001fc4000ff1e0ff */
[----:B-1----:R-:W-:Y:S02]  /*0860*/  UIADD3 UR5, UP1, UPT, UR10, 0xc, URZ ;  /* 0x0000000c0a057890 */ /* 0x002fe4000ff3e0ff */
[----:B------:R-:W-:Y:S02]  /*0870*/  UIADD3.X UR8, UPT, UPT, URZ, UR9, URZ, UP0, !UPT ;  /* 0x00000009ff087290 */ /* 0x000fe400087fe4ff */
[----:B------:R-:W-:Y:S01]  /*0880*/  MOV R14, UR7 ;  /* 0x00000007000e7c02 */ /* 0x000fe20008000f00 */
[----:B------:R-:W-:Y:S01]  /*0890*/  UIADD3.X UR6, UPT, UPT, URZ, UR11, URZ, UP1, !UPT ;  /* 0x0000000bff067290 */ /* 0x000fe20008ffe4ff */
[----:B------:R-:W-:Y:S02]  /*08a0*/  MOV R16, UR5 ;  /* 0x0000000500107c02 */ /* 0x000fe40008000f00 */
[----:B------:R-:W-:-:S03]  /*08b0*/  MOV R15, UR8 ;  /* 0x00000008000f7c02 */ /* 0x000fc60008000f00 */
[----:B--2---:R-:W-:-:S07]  /*08c0*/  MOV R17, UR6 ;  /* 0x0000000600117c02 */ /* 0x004fce0008000f00 */
.L_x_83:
[----:B------:R-:W-:Y:S01]  /*08d0*/  ISETP.NE.AND P0, PT, R23, RZ, PT ;  /* 0x000000ff1700720c */ /* 0x000fe20003f05270 */
[----:B------:R-:W-:-:S12]  /*08e0*/  BSSY.RECONVERGENT B2, `(.L_x_57) ;  /* 0x0000060000027945 */ /* 0x000fd80003800200 */
[----:B------:R-:W-:Y:S05]  /*08f0*/  @!P0 BRA `(.L_x_58) ;  /* 0x0000000400788947 */ /* 0x000fea0003800000 */
[----:B------:R-:W2:Y:S02]  /*0900*/  LDG.E R0, desc[UR12][R14.64+-0x4] ;  /* 0xfffffc0c0e007981 */ /* 0x000ea4000c1e1900 */
[----:B--2---:R-:W-:-:S04]  /*0910*/  ISETP.NE.AND P0, PT, R0, RZ, PT ;  /* 0x000000ff0000720c */ /* 0x004fc80003f05270 */
[----:B------:R-:W-:-:S13]  /*0920*/  ISETP.EQ.OR P0, PT, R0, R7, !P0 ;  /* 0x000000070000720c */ /* 0x000fda0004702670 */
[----:B------:R-:W-:Y:S05]  /*0930*/  @P0 BRA `(.L_x_58) ;  /* 0x0000000400680947 */ /* 0x000fea0003800000 */
[----:B------:R-:W2:Y:S04]  /*0940*/  LDG.E R3, desc[UR12][R16.64+-0x8] ;  /* 0xfffff80c10037981 */ /* 0x000ea8000c1e1900 */
[----:B------:R-:W3:Y:S04]  /*0950*/  LDG.E R0, desc[UR12][R16.64+-0xc] ;  /* 0xfffff40c10007981 */ /* 0x000ee8000c1e1900 */
[----:B------:R-:W4:Y:S01]  /*0960*/  LDG.E R25, desc[UR12][R16.64+-0x4] ;  /* 0xfffffc0c10197981 */ /* 0x000f22000c1e1900 */
[----:B------:R-:W-:Y:S01]  /*0970*/  BSSY.RECONVERGENT B0, `(.L_x_59) ;  /* 0x0000013000007945 */ /* 0x000fe20003800200 */
[----:B--2---:R-:W-:Y:S01]  /*0980*/  FADD R4, R8, -R3 ;  /* 0x8000000308047221 */ /* 0x004fe20000000000 */
[----:B---3--:R-:W-:-:S03]  /*0990*/  FADD R3, R9, -R0 ;  /* 0x8000000009037221 */ /* 0x008fc60000000000 */
[----:B------:R-:W-:Y:S01]  /*09a0*/  FMUL R0, R4, R4 ;  /* 0x0000000404007220 */ /* 0x000fe20000400000 */
[----:B----4-:R-:W-:-:S03]  /*09b0*/  FADD R2, R10, -R25 ;  /* 0x800000190a027221 */ /* 0x010fc60000000000 */
[----:B------:R-:W-:-:S04]  /*09c0*/  FFMA R25, R3, R3, R0 ;  /* 0x0000000303197223 */ /* 0x000fc80000000000 */
[----:B------:R-:W-:-:S04]  /*09d0*/  FFMA R24, R2, R2, R25 ;  /* 0x0000000202187223 */ /* 0x000fc80000000019 */
[----:B------:R-:W-:Y:S01]  /*09e0*/  VIADD R0, R24, 0xf3000000 ;  /* 0xf300000018007836 */ /* 0x000fe20000000000 */
[----:B------:R0:W1:Y:S04]  /*09f0*/  MUFU.RSQ R25, R24 ;  /* 0x0000001800197308 */ /* 0x0000680000001400 */
[----:B------:R-:W-:-:S13]  /*0a00*/  ISETP.GT.U32.AND P0, PT, R0, 0x727fffff, PT ;  /* 0x727fffff0000780c */ /* 0x000fda0003f04070 */
[----:B01----:R-:W-:Y:S05]  /*0a10*/  @!P0 BRA `(.L_x_60) ;  /* 0x0000000000108947 */ /* 0x003fea0003800000 */
[----:B------:R-:W-:Y:S02]  /*0a20*/  MOV R0, R24 ;  /* 0x0000001800007202 */ /* 0x000fe40000000f00 */
[----:B------:R-:W-:-:S07]  /*0a30*/  MOV R6, 0xa50 ;  /* 0x00000a5000067802 */ /* 0x000fce0000000f00 */
[----:B------:R-:W-:Y:S05]  /*0a40*/  CALL.REL.NOINC `($__internal_2_$__cuda_sm20_sqrt_rn_f32_slowpath) ;  /* 0x0000001000a47944 */ /* 0x000fea0003c00000 */
[----:B------:R-:W-:Y:S05]  /*0a50*/  BRA `(.L_x_61) ;  /* 0x0000000000107947 */ /* 0x000fea0003800000 */
.L_x_60:
[----:B------:R-:W-:Y:S01]  /*0a60*/  FMUL.FTZ R33, R24, R25 ;  /* 0x0000001918217220 */ /* 0x000fe20000410000 */
[----:B------:R-:W-:-:S03]  /*0a70*/  FMUL.FTZ R6, R25, 0.5 ;  /* 0x3f00000019067820 */ /* 0x000fc60000410000 */
[----:B------:R-:W-:-:S04]  /*0a80*/  FFMA R0, -R33, R33, R24 ;  /* 0x0000002121007223 */ /* 0x000fc80000000118 */
[----:B------:R-:W-:-:S07]  /*0a90*/  FFMA R33, R0, R6, R33 ;  /* 0x0000000600217223 */ /* 0x000fce0000000021 */
.L_x_61:
[----:B------:R-:W-:Y:S05]  /*0aa0*/  BSYNC.RECONVERGENT B0 ;  /* 0x0000000000007941 */ /* 0x000fea0003800200 */
.L_x_59:
[----:B------:R-:W-:-:S04]  /*0ab0*/  FSETP.GEU.AND P0, PT, R33, R18, PT ;  /* 0x000000122100720b */ /* 0x000fc80003f0e000 */
[----:B------:R-:W-:-:S13]  /*0ac0*/  FSETP.LEU.OR P0, PT, R33, 9.9999999747524270788e-07, P0 ;  /* 0x358637bd2100780b */ /* 0x000fda000070b400 */
[----:B------:R-:W-:Y:S05]  /*0ad0*/  @P0 BRA `(.L_x_58) ;  /* 0x0000000400000947 */ /* 0x000fea0003800000 */
[----:B------:R-:W-:Y:S01]  /*0ae0*/  FMUL R28, R33, R33 ;  /* 0x00000021211c7220 */ /* 0x000fe20000400000 */
[----:B------:R-:W-:Y:S01]  /*0af0*/  MOV R27, UR14 ;  /* 0x0000000e001b7c02 */ /* 0x000fe20008000f00 */
[----:B------:R-:W-:Y:S02]  /*0b00*/  BSSY.RECONVERGENT B3, `(.L_x_62) ;  /* 0x000000e000037945 */ /* 0x000fe40003800200 */
[----:B------:R-:W0:Y:S08]  /*0b10*/  MUFU.RCP R32, R28 ;  /* 0x0000001c00207308 */ /* 0x000e300000001000 */
[----:B------:R-:W1:Y:S01]  /*0b20*/  FCHK P0, R27, R28 ;  /* 0x0000001c1b007302 */ /* 0x000e620000000000 */
[----:B0-----:R-:W-:-:S04]  /*0b30*/  FFMA R25, -R28, R32, 1 ;  /* 0x3f8000001c197423 */ /* 0x001fc80000000120 */
[----:B------:R-:W-:-:S04]  /*0b40*/  FFMA R32, R32, R25, R32 ;  /* 0x0000001920207223 */ /* 0x000fc80000000020 */
[----:B------:R-:W-:-:S04]  /*0b50*/  FFMA R25, R32, UR14, RZ ;  /* 0x0000000e20197c23 */ /* 0x000fc800080000ff */
[----:B------:R-:W-:-:S04]  /*0b60*/  FFMA R0, -R28, R25, UR14 ;  /* 0x0000000e1c007e23 */ /* 0x000fc80008000119 */
[----:B------:R-:W-:Y:S01]  /*0b70*/  FFMA R32, R32, R0, R25 ;  /* 0x0000000020207223 */ /* 0x000fe20000000019 */
[----:B-1----:R-:W-:Y:S06]  /*0b80*/  @!P0 BRA `(.L_x_63) ;  /* 0x0000000000148947 */ /* 0x002fec0003800000 */
[----:B------:R-:W0:Y:S01]  /*0b90*/  LDCU UR5, c[0x3][0x84] ;  /* 0x00c01080ff0577ac */ /* 0x000e220008000800 */
[----:B------:R-:W-:Y:S02]  /*0ba0*/  MOV R6, 0xbd0 ;  /* 0x00000bd000067802 */ /* 0x000fe40000000f00 */
[----:B0-----:R-:W-:-:S07]  /*0bb0*/  MOV R35, UR5 ;  /* 0x0000000500237c02 */ /* 0x001fce0008000f00 */
[----:B------:R-:W-:Y:S05]  /*0bc0*/  CALL.REL.NOINC `($__internal_3_$__cuda_sm3x_div_rn_noftz_f32_slowpath) ;  /* 0x0000001000a07944 */ /* 0x000fea0003c00000 */
[----:B------:R-:W-:-:S07]  /*0bd0*/  MOV R32, R0 ;  /* 0x0000000000207202 */ /* 0x000fce0000000f00 */
.L_x_63:
[----:B------:R-:W-:Y:S05]  /*0be0*/  BSYNC.RECONVERGENT B3 ;  /* 0x0000000000037941 */ /* 0x000fea0003800200 */
.L_x_62:
        /* <DEDUP_REMOVED lines=9> */
[----:B------:R-:W-:Y:S01]  /*0c80*/  MOV R35, R3 ;  /* 0x0000000300237202 */ /* 0x000fe20000000f00 */
[----:B------:R-:W-:Y:S01]  /*0c90*/  IMAD.MOV.U32 R28, RZ, RZ, R33 ;  /* 0x000000ffff1c7224 */ /* 0x000fe200078e0021 */
[----:B------:R-:W-:-:S07]  /*0ca0*/  MOV R6, 0xcc0 ;  /* 0x00000cc000067802 */ /* 0x000fce0000000f00 */
[----:B------:R-:W-:Y:S05]  /*0cb0*/  CALL.REL.NOINC `($__internal_3_$__cuda_sm3x_div_rn_noftz_f32_slowpath) ;  /* 0x0000001000647944 */ /* 0x000fea0003c00000 */
[----:B------:R-:W-:-:S07]  /*0cc0*/  MOV R31, R0 ;  /* 0x00000000001f7202 */ /* 0x000fce0000000f00 */
.L_x_65:
[----:B------:R-:W-:Y:S05]  /*0cd0*/  BSYNC.RECONVERGENT B3 ;  /* 0x0000000000037941 */ /* 0x000fea0003800200 */
.L_x_64:
        /* <DEDUP_REMOVED lines=13> */
[----:B------:R-:W-:-:S07]  /*0db0*/  MOV R34, R0 ;  /* 0x0000000000227202 */ /* 0x000fce0000000f00 */
.L_x_67:
[----:B------:R-:W-:Y:S05]  /*0dc0*/  BSYNC.RECONVERGENT B3 ;  /* 0x0000000000037941 */ /* 0x000fea0003800200 */
.L_x_66:
        /* <DEDUP_REMOVED lines=13> */
.L_x_69:
[----:B------:R-:W-:Y:S05]  /*0ea0*/  BSYNC.RECONVERGENT B3 ;  /* 0x0000000000037941 */ /* 0x000fea0003800200 */
.L_x_68:
[-C--:B------:R-:W-:Y:S01]  /*0eb0*/  FFMA R22, R31, R32.reuse, R22 ;  /* 0x000000201f167223 */ /* 0x080fe20000000016 */
[-C--:B------:R-:W-:Y:S01]  /*0ec0*/  FFMA R21, R34, R32.reuse, R21 ;  /* 0x0000002022157223 */ /* 0x080fe20000000015 */
[----:B------:R-:W-:-:S07]  /*0ed0*/  FFMA R19, R0, R32, R19 ;  /* 0x0000002000137223 */ /* 0x000fce0000000013 */
.L_x_58:
[----:B------:R-:W-:Y:S05]  /*0ee0*/  BSYNC.RECONVERGENT B2 ;  /* 0x0000000000027941 */ /* 0x000fea0003800200 */
.L_x_57:
[----:B------:R-:W-:Y:S01]  /*0ef0*/  UIADD3 UR5, UPT, UPT, UR4, 0x1, URZ ;  /* 0x0000000104057890 */ /* 0x000fe2000fffe0ff */
[----:B------:R-:W-:Y:S05]  /*0f00*/  BSSY.RECONVERGENT B2, `(.L_x_70) ;  /* 0x0000061000027945 */ /* 0x000fea0003800200 */
[----:B------:R-:W-:-:S13]  /*0f10*/  ISETP.NE.AND P0, PT, R5, UR5, PT ;  /* 0x0000000505007c0c */ /* 0x000fda000bf05270 */
        /* <DEDUP_REMOVED lines=15> */
[----:B------:R0:W1:Y:S01]  /*1010*/  MUFU.RSQ R25, R24 ;  /* 0x0000001800197308 */ /* 0x0000620000001400 */
[----:B------:R-:W-:-:S04]  /*1020*/  IADD3 R0, PT, PT, R24, -0xd000000, RZ ;  /* 0xf300000018007810 */ /* 0x000fc80007ffe0ff */
[----:B------:R-:W-:-:S13]  /*1030*/  ISETP.GT.U32.AND P0, PT, R0, 0x727fffff, PT ;  /* 0x727fffff0000780c */ /* 0x000fda0003f04070 */
[----:B01----:R-:W-:Y:S05]  /*1040*/  @!P0 BRA `(.L_x_73) ;  /* 0x0000000000108947 */ /* 0x003fea0003800000 */
[----:B------:R-:W-:Y:S02]  /*1050*/  MOV R0, R24 ;  /* 0x0000001800007202 */ /* 0x000fe40000000f00 */
[----:B------:R-:W-:-:S07]  /*1060*/  MOV R6, 0x1080 ;  /* 0x0000108000067802 */ /* 0x000fce0000000f00 */
[----:B------:R-:W-:Y:S05]  /*1070*/  CALL.REL.NOINC `($__internal_2_$__cuda_sm20_sqrt_rn_f32_slowpath) ;  /* 0x0000000c00187944 */ /* 0x000fea0003c00000 */
[----:B------:R-:W-:Y:S05]  /*1080*/  BRA `(.L_x_74) ;  /* 0x0000000000107947 */ /* 0x000fea0003800000 */
.L_x_73:
[----:B------:R-:W-:Y:S01]  /*1090*/  FMUL.FTZ R33, R24, R25 ;  /* 0x0000001918217220 */ /* 0x000fe20000410000 */
[----:B------:R-:W-:-:S03]  /*10a0*/  FMUL.FTZ R6, R25, 0.5 ;  /* 0x3f00000019067820 */ /* 0x000fc60000410000 */
[----:B------:R-:W-:-:S04]  /*10b0*/  FFMA R0, -R33, R33, R24 ;  /* 0x0000002121007223 */ /* 0x000fc80000000118 */
[----:B------:R-:W-:-:S07]  /*10c0*/  FFMA R33, R0, R6, R33 ;  /* 0x0000000600217223 */ /* 0x000fce0000000021 */
.L_x_74:
[----:B------:R-:W-:Y:S05]  /*10d0*/  BSYNC.RECONVERGENT B0 ;  /* 0x0000000000007941 */ /* 0x000fea0003800200 */
.L_x_72:
        /* <DEDUP_REMOVED lines=19> */
.L_x_76:
[----:B------:R-:W-:Y:S05]  /*1210*/  BSYNC.RECONVERGENT B3 ;  /* 0x0000000000037941 */ /* 0x000fea0003800200 */
.L_x_75:
        /* <DEDUP_REMOVED lines=9> */
[----:B------:R-:W-:Y:S01]  /*12b0*/  IMAD.MOV.U32 R35, RZ, RZ, R4 ;  /* 0x000000ffff237224 */ /* 0x000fe200078e0004 */
[----:B------:R-:W-:Y:S02]  /*12c0*/  MOV R28, R33 ;  /* 0x00000021001c7202 */ /* 0x000fe40000000f00 */
[----:B------:R-:W-:-:S07]  /*12d0*/  MOV R6, 0x12f0 ;  /* 0x000012f000067802 */ /* 0x000fce0000000f00 */
[----:B------:R-:W-:Y:S05]  /*12e0*/  CALL.REL.NOINC `($__internal_3_$__cuda_sm3x_div_rn_noftz_f32_slowpath) ;  /* 0x0000000800d87944 */ /* 0x000fea0003c00000 */
[----:B------:R-:W-:-:S07]  /*12f0*/  MOV R31, R0 ;  /* 0x00000000001f7202 */ /* 0x000fce0000000f00 */
.L_x_78:
[----:B------:R-:W-:Y:S05]  /*1300*/  BSYNC.RECONVERGENT B3 ;  /* 0x0000000000037941 */ /* 0x000fea0003800200 */
.L_x_77:
        /* <DEDUP_REMOVED lines=14> */
.L_x_80:
[----:B------:R-:W-:Y:S05]  /*13f0*/  BSYNC.RECONVERGENT B3 ;  /* 0x0000000000037941 */ /* 0x000fea0003800200 */
.L_x_79:
        /* <DEDUP_REMOVED lines=13> */
.L_x_82:
[----:B------:R-:W-:Y:S05]  /*14d0*/  BSYNC.RECONVERGENT B3 ;  /* 0x0000000000037941 */ /* 0x000fea0003800200 */
.L_x_81:
[-C--:B------:R-:W-:Y:S01]  /*14e0*/  FFMA R22, R31, R32.reuse, R22 ;  /* 0x000000201f167223 */ /* 0x080fe20000000016 */
[-C--:B------:R-:W-:Y:S01]  /*14f0*/  FFMA R21, R4, R32.reuse, R21 ;  /* 0x0000002004157223 */ /* 0x080fe20000000015 */
[----:B------:R-:W-:-:S07]  /*1500*/  FFMA R19, R0, R32, R19 ;  /* 0x0000002000137223 */ /* 0x000fce0000000013 */
.L_x_71:
[----:B------:R-:W-:Y:S05]  /*1510*/  BSYNC.RECONVERGENT B2 ;  /* 0x0000000000027941 */ /* 0x000fea0003800200 */
.L_x_70:
[----:B------:R-:W-:Y:S01]  /*1520*/  UIADD3 UR4, UPT, UPT, UR4, 0x2, URZ ;  /* 0x0000000204047890 */ /* 0x000fe2000fffe0ff */
[----:B------:R-:W-:Y:S02]  /*1530*/  IADD3 R14, P1, PT, R14, 0x8, RZ ;  /* 0x000000080e0e7810 */ /* 0x000fe40007f3e0ff */
[----:B------:R-:W-:Y:S02]  /*1540*/  IADD3 R16, P2, PT, R16, 0x18, RZ ;  /* 0x0000001810107810 */ /* 0x000fe40007f5e0ff */
[----:B------:R-:W-:Y:S02]  /*1550*/  IADD3.X R15, PT, PT, RZ, R15, RZ, P1, !PT ;  /* 0x0000000fff0f7210 */ /* 0x000fe40000ffe4ff */
[----:B------:R-:W-:Y:S02]  /*1560*/  ISETP.NE.AND P0, PT, R20, UR4, PT ;  /* 0x0000000414007c0c */ /* 0x000fe4000bf05270 */
[----:B------:R-:W-:Y:S02]  /*1570*/  IADD3.X R17, PT, PT, RZ, R17, RZ, P2, !PT ;  /* 0x00000011ff117210 */ /* 0x000fe400017fe4ff */
[----:B------:R-:W-:-:S09]  /*1580*/  IADD3 R23, PT, PT, R23, 0x2, RZ ;  /* 0x0000000217177810 */ /* 0x000fd20007ffe0ff */
[----:B------:R-:W-:Y:S05]  /*1590*/  @P0 BRA `(.L_x_83) ;  /* 0xfffffff000cc0947 */ /* 0x000fea000383ffff */
.L_x_56:
[----:B------:R-:W0:Y:S01]  /*15a0*/  LDC R0, c[0x0][0x3a0] ;  /* 0x0000e800ff007b82 */ /* 0x000e220000000800 */
[----:B------:R-:W-:Y:S01]  /*15b0*/  ISETP.NE.AND P0, PT, R20, R5, PT ;  /* 0x000000051400720c */ /* 0x000fe20003f05270 */
[----:B------:R-:W-:Y:S01]  /*15c0*/  BSSY.RECONVERGENT B2, `(.L_x_55) ;  /* 0x0000068000027945 */ /* 0x000fe20003800200 */
[----:B0-----:R-:W-:-:S04]  /*15d0*/  LOP3.LUT R0, R0, 0x1, RZ, 0xc0, !PT ;  /* 0x0000000100007812 */ /* 0x001fc800078ec0ff */
[----:B------:R-:W-:-:S13]  /*15e0*/  ISETP.NE.U32.OR P0, PT, R0, 0x1, !P0 ;  /* 0x000000010000780c */ /* 0x000fda0004705470 */
[----:B------:R-:W-:Y:S05]  /*15f0*/  @P0 BRA `(.L_x_84) ;  /* 0x0000000400900947 */ /* 0x000fea0003800000 */
[----:B------:R-:W0:Y:S02]  /*1600*/  LDC.64 R2, c[0x0][0x380] ;  /* 0x0000e000ff027b82 */ /* 0x000e240000000a00 */
[----:B0-----:R-:W-:-:S06]  /*1610*/  IMAD.WIDE.U32 R2, R20, 0x4, R2 ;  /* 0x0000000414027825 */ /* 0x001fcc00078e0002 */
[----:B------:R-:W2:Y:S02]  /*1620*/  LDG.E R2, desc[UR12][R2.64] ;  /* 0x0000000c02027981 */ /* 0x000ea4000c1e1900 */
[----:B--2---:R-:W-:-:S04]  /*1630*/  ISETP.NE.AND P0, PT, R2, RZ, PT ;  /* 0x000000ff0200720c */ /* 0x004fc80003f05270 */
[----:B------:R-:W-:-:S13]  /*1640*/  ISETP.EQ.OR P0, PT, R2, R7, !P0 ;  /* 0x000000070200720c */ /* 0x000fda0004702670 */
[----:B------:R-:W-:Y:S05]  /*1650*/  @P0 BRA `(.L_x_84) ;  /* 0x0000000400780947 */ /* 0x000fea0003800000 */
[----:B------:R-:W0:Y:S02]  /*1660*/  LDC.64 R2, c[0x0][0x390] ;  /* 0x0000e400ff027b82 */ /* 0x000e240000000a00 */
[----:B0-----:R-:W-:-:S05]  /*1670*/  IMAD.WIDE.U32 R2, R20, 0xc, R2 ;  /* 0x0000000c14027825 */ /* 0x001fca00078e0002 */
        /* <DEDUP_REMOVED lines=14> */
[----:B------:R-:W-:Y:S01]  /*1760*/  IMAD.MOV.U32 R0, RZ, RZ, R4 ;  /* 0x000000ffff007224 */ /* 0x000fe200078e0004 */
[----:B------:R-:W-:-:S07]  /*1770*/  MOV R6, 0x1790 ;  /* 0x0000179000067802 */ /* 0x000fce0000000f00 */
[----:B------:R-:W-:Y:S05]  /*1780*/  CALL.REL.NOINC `($__internal_2_$__cuda_sm20_sqrt_rn_f32_slowpath) ;  /* 0x0000000400547944 */ /* 0x000fea0003c00000 */
[----:B------:R-:W-:Y:S01]  /*1790*/  MOV R3, R33 ;  /* 0x0000002100037202 */ /* 0x000fe20000000f00 */
[----:B------:R-:W-:Y:S06]  /*17a0*/  BRA `(.L_x_87) ;  /* 0x0000000000107947 */ /* 0x000fec0003800000 */
.L_x_86:
[----:B------:R-:W-:Y:S01]  /*17b0*/  FMUL.FTZ R3, R4, R7 ;  /* 0x0000000704037220 */ /* 0x000fe20000410000 */
[----:B------:R-:W-:-:S03]  /*17c0*/  FMUL.FTZ R2, R7, 0.5 ;  /* 0x3f00000007027820 */ /* 0x000fc60000410000 */
[----:B------:R-:W-:-:S04]  /*17d0*/  FFMA R0, -R3, R3, R4 ;  /* 0x0000000303007223 */ /* 0x000fc80000000104 */
[----:B------:R-:W-:-:S07]  /*17e0*/  FFMA R3, R0, R2, R3 ;  /* 0x0000000200037223 */ /* 0x000fce0000000003 */
.L_x_87:
[----:B------:R-:W-:Y:S05]  /*17f0*/  BSYNC.RECONVERGENT B0 ;  /* 0x0000000000007941 */ /* 0x000fea0003800200 */
.L_x_85:
[----:B------:R-:W-:-:S04]  /*1800*/  FSETP.GEU.AND P0, PT, R3, R18, PT ;  /* 0x000000120300720b */ /* 0x000fc80003f0e000 */
[----:B------:R-:W-:-:S13]  /*1810*/  FSETP.LEU.OR P0, PT, R3, 9.9999999747524270788e-07, P0 ;  /* 0x358637bd0300780b */ /* 0x000fda000070b400 */
[----:B------:R-:W-:Y:S05]  /*1820*/  @P0 BRA `(.L_x_84) ;  /* 0x0000000400040947 */ /* 0x000fea0003800000 */
[----:B------:R-:W0:Y:S01]  /*1830*/  LDCU UR4, c[0x3][0x84] ;  /* 0x00c01080ff0477ac */ /* 0x000e220008000800 */
[----:B------:R-:W-:Y:S01]  /*1840*/  FMUL R28, R3, R3 ;  /* 0x00000003031c7220 */ /* 0x000fe20000400000 */
[----:B------:R-:W-:Y:S03]  /*1850*/  BSSY.RECONVERGENT B3, `(.L_x_88) ;  /* 0x000000f000037945 */ /* 0x000fe60003800200 */
[----:B------:R-:W1:Y:S01]  /*1860*/  MUFU.RCP R2, R28 ;  /* 0x0000001c00027308 */ /* 0x000e620000001000 */
[----:B0-----:R-:W-:-:S07]  /*1870*/  MOV R15, UR4 ;  /* 0x00000004000f7c02 */ /* 0x001fce0008000f00 */
[----:B------:R-:W0:Y:S01]  /*1880*/  FCHK P0, R15, R28 ;  /* 0x0000001c0f007302 */ /* 0x000e220000000000 */
[----:B-1----:R-:W-:-:S04]  /*1890*/  FFMA R7, -R28, R2, 1 ;  /* 0x3f8000001c077423 */ /* 0x002fc80000000102 */
[----:B------:R-:W-:-:S04]  /*18a0*/  FFMA R2, R2, R7, R2 ;  /* 0x0000000702027223 */ /* 0x000fc80000000002 */
[----:B------:R-:W-:-:S04]  /*18b0*/  FFMA R7, R2, UR4, RZ ;  /* 0x0000000402077c23 */ /* 0x000fc800080000ff */
[----:B------:R-:W-:-:S04]  /*18c0*/  FFMA R0, -R28, R7, UR4 ;  /* 0x000000041c007e23 */ /* 0x000fc80008000107 */
[----:B------:R-:W-:Y:S01]  /*18d0*/  FFMA R2, R2, R0, R7 ;  /* 0x0000000002027223 */ /* 0x000fe20000000007 */
[----:B0-----:R-:W-:Y:S06]  /*18e0*/  @!P0 BRA `(.L_x_89) ;  /* 0x0000000000148947 */ /* 0x001fec0003800000 */
[----:B------:R-:W0:Y:S01]  /*18f0*/  LDCU UR4, c[0x3][0x84] ;  /* 0x00c01080ff0477ac */ /* 0x000e220008000800 */
[----:B------:R-:W-:Y:S02]  /*1900*/  MOV R6, 0x1930 ;  /* 0x0000193000067802 */ /* 0x000fe40000000f00 */
[----:B0-----:R-:W-:-:S07]  /*1910*/  MOV R35, UR4 ;  /* 0x0000000400237c02 */ /* 0x001fce0008000f00 */
[----:B------:R-:W-:Y:S05]  /*1920*/  CALL.REL.NOINC `($__internal_3_$__cuda_sm3x_div_rn_noftz_f32_slowpath) ;  /* 0x0000000400487944 */ /* 0x000fea0003c00000 */
[----:B------:R-:W-:-:S07]  /*1930*/  MOV R2, R0 ;  /* 0x0000000000027202 */ /* 0x000fce0000000f00 */
.L_x_89:
[----:B------:R-:W-:Y:S05]  /*1940*/  BSYNC.RECONVERGENT B3 ;  /* 0x0000000000037941 */ /* 0x000fea0003800200 */
.L_x_88:
        /* <DEDUP_REMOVED lines=14> */
.L_x_91:
[----:B------:R-:W-:Y:S05]  /*1a30*/  BSYNC.RECONVERGENT B3 ;  /* 0x0000000000037941 */ /* 0x000fea0003800200 */
.L_x_90:
        /* <DEDUP_REMOVED lines=14> */
.L_x_93:
[----:B------:R-:W-:Y:S05]  /*1b20*/  BSYNC.RECONVERGENT B3 ;  /* 0x0000000000037941 */ /* 0x000fea0003800200 */
.L_x_92:
        /* <DEDUP_REMOVED lines=13> */
.L_x_95:
[----:B------:R-:W-:Y:S05]  /*1c00*/  BSYNC.RECONVERGENT B3 ;  /* 0x0000000000037941 */ /* 0x000fea0003800200 */
.L_x_94:
[-C--:B------:R-:W-:Y:S01]  /*1c10*/  FFMA R22, R7, R2.reuse, R22 ;  /* 0x0000000207167223 */ /* 0x080fe20000000016 */
[-C--:B------:R-:W-:Y:S01]  /*1c20*/  FFMA R21, R4, R2.reuse, R21 ;  /* 0x0000000204157223 */ /* 0x080fe20000000015 */
[----:B------:R-:W-:-:S07]  /*1c30*/  FFMA R19, R0, R2, R19 ;  /* 0x0000000200137223 */ /* 0x000fce0000000013 */
.L_x_84:
[----:B------:R-:W-:Y:S05]  /*1c40*/  BSYNC.RECONVERGENT B2 ;  /* 0x0000000000027941 */ /* 0x000fea0003800200 */
.L_x_55:
[----:B------:R-:W0:Y:S01]  /*1c50*/  LDC.64 R2, c[0x0][0x398] ;  /* 0x0000e600ff027b82 */ /* 0x000e220000000a00 */
[----:B------:R-:W-:Y:S01]  /*1c60*/  FADD R11, R22, R11 ;  /* 0x0000000b160b7221 */ /* 0x000fe20000000000 */
[----:B------:R-:W-:Y:S01]  /*1c70*/  FADD R21, R21, R12 ;  /* 0x0000000c15157221 */ /* 0x000fe20000000000 */
[----:B------:R-:W-:Y:S01]  /*1c80*/  FADD R13, R19, R13 ;  /* 0x0000000d130d7221 */ /* 0x000fe20000000000 */
[----:B0-----:R-:W-:-:S05]  /*1c90*/  IMAD.WIDE R2, R5, 0xc, R2 ;  /* 0x0000000c05027825 */ /* 0x001fca00078e0202 */
[----:B------:R-:W-:Y:S04]  /*1ca0*/  REDG.E.ADD.F32.FTZ.RN.STRONG.GPU desc[UR12][R2.64], R11 ;  /* 0x0000000b020079a6 */ /* 0x000fe8000c12f30c */
[----:B------:R-:W-:Y:S04]  /*1cb0*/  REDG.E.ADD.F32.FTZ.RN.STRONG.GPU desc[UR12][R2.64+0x4], R21 ;  /* 0x00000415020079a6 */ /* 0x000fe8000c12f30c */
[----:B------:R-:W-:Y:S01]  /*1cc0*/  REDG.E.ADD.F32.FTZ.RN.STRONG.GPU desc[UR12][R2.64+0x8], R13 ;  /* 0x0000080d020079a6 */ /* 0x000fe2000c12f30c */
[----:B------:R-:W-:Y:S05]  /*1cd0*/  EXIT ;  /* 0x000000000000794d */ /* 0x000fea0003800000 */
        .weak           $__internal_2_$__cuda_sm20_sqrt_rn_f32_slowpath
        .type           $__internal_2_$__cuda_sm20_sqrt_rn_f32_slowpath,@function
        .size           $__internal_2_$__cuda_sm20_sqrt_rn_f32_slowpath,($__internal_3_$__cuda_sm3x_div_rn_noftz_f32_slowpath - $__internal_2_$__cuda_sm20_sqrt_rn_f32_slowpath)
$__internal_2_$__cuda_sm20_sqrt_rn_f32_slowpath:
[----:B------:R-:W-:-:S13]  /*1ce0*/  LOP3.LUT P0, RZ, R0, 0x7fffffff, RZ, 0xc0, !PT ;  /* 0x7fffffff00ff7812 */ /* 0x000fda000780c0ff */
[----:B------:R-:W-:Y:S01]  /*1cf0*/  @!P0 MOV R26, R0 ;  /* 0x00000000001a8202 */ /* 0x000fe20000000f00 */
[----:B------:R-:W-:Y:S06]  /*1d00*/  @!P0 BRA `(.L_x_96) ;  /* 0x0000000000408947 */ /* 0x000fec0003800000 */
[----:B------:R-:W-:-:S13]  /*1d10*/  FSETP.GEU.FTZ.AND P0, PT, R0, RZ, PT ;  /* 0x000000ff0000720b */ /* 0x000fda0003f1e000 */
[----:B------:R-:W-:Y:S01]  /*1d20*/  @!P0 MOV R26, 0x7fffffff ;  /* 0x7fffffff001a8802 */ /* 0x000fe20000000f00 */
[----:B------:R-:W-:Y:S06]  /*1d30*/  @!P0 BRA `(.L_x_96) ;  /* 0x0000000000348947 */ /* 0x000fec0003800000 */
[----:B------:R-:W-:-:S13]  /*1d40*/  FSETP.GTU.FTZ.AND P0, PT, |R0|, +INF , PT ;  /* 0x7f8000000000780b */ /* 0x000fda0003f1c200 */
[----:B------:R-:W-:Y:S01]  /*1d50*/  @P0 FADD.FTZ R26, R0, 1 ;  /* 0x3f800000001a0421 */ /* 0x000fe20000010000 */
[----:B------:R-:W-:Y:S06]  /*1d60*/  @P0 BRA `(.L_x_96) ;  /* 0x0000000000280947 */ /* 0x000fec0003800000 */
[----:B------:R-:W-:-:S13]  /*1d70*/  FSETP.NEU.FTZ.AND P0, PT, |R0|, +INF , PT ;  /* 0x7f8000000000780b */ /* 0x000fda0003f1d200 */
[----:B------:R-:W-:-:S04]  /*1d80*/  @P0 FFMA R29, R0, 1.84467440737095516160e+19, RZ ;  /* 0x5f800000001d0823 */ /* 0x000fc800000000ff */
[----:B------:R-:W0:Y:S02]  /*1d90*/  @P0 MUFU.RSQ R26, R29 ;  /* 0x0000001d001a0308 */ /* 0x000e240000001400 */
[----:B0-----:R-:W-:Y:S01]  /*1da0*/  @P0 FMUL.FTZ R24, R29, R26 ;  /* 0x0000001a1d180220 */ /* 0x001fe20000410000 */
[----:B------:R-:W-:Y:S01]  /*1db0*/  @P0 FMUL.FTZ R27, R26, 0.5 ;  /* 0x3f0000001a1b0820 */ /* 0x000fe20000410000 */
[----:B------:R-:W-:Y:S02]  /*1dc0*/  @!P0 MOV R26, R0 ;  /* 0x00000000001a8202 */ /* 0x000fe40000000f00 */
[----:B------:R-:W-:-:S04]  /*1dd0*/  @P0 FADD.FTZ R25, -R24, -RZ ;  /* 0x800000ff18190221 */ /* 0x000fc80000010100 */
[----:B------:R-:W-:-:S04]  /*1de0*/  @P0 FFMA R25, R24, R25, R29 ;  /* 0x0000001918190223 */ /* 0x000fc8000000001d */
[----:B------:R-:W-:-:S04]  /*1df0*/  @P0 FFMA R25, R25, R27, R24 ;  /* 0x0000001b19190223 */ /* 0x000fc80000000018 */
[----:B------:R-:W-:-:S07]  /*1e00*/  @P0 FMUL.FTZ R26, R25, 2.3283064365386962891e-10 ;  /* 0x2f800000191a0820 */ /* 0x000fce0000410000 */
.L_x_96:
[----:B------:R-:W-:Y:S01]  /*1e10*/  MOV R24, R6 ;  /* 0x0000000600187202 */ /* 0x000fe20000000f00 */
[----:B------:R-:W-:Y:S01]  /*1e20*/  IMAD.MOV.U32 R25, RZ, RZ, 0x0 ;  /* 0x00000000ff197424 */ /* 0x000fe200078e00ff */
[----:B------:R-:W-:-:S03]  /*1e30*/  MOV R33, R26 ;  /* 0x0000001a00217202 */ /* 0x000fc60000000f00 */
[----:B------:R-:W-:Y:S05]  /*1e40*/  RET.REL.NODEC R24 `(apply_role_cluster_force) ;  /* 0xffffffe0186c7950 */ /* 0x000fea0003c3ffff */
        .weak           $__internal_3_$__cuda_sm3x_div_rn_noftz_f32_slowpath
        .type           $__internal_3_$__cuda_sm3x_div_rn_noftz_f32_slowpath,@function
        .size           $__internal_3_$__cuda_sm3x_div_rn_noftz_f32_slowpath,(.L_x_533 - $__internal_3_$__cuda_sm3x_div_rn_noftz_f32_slowpath)
$__internal_3_$__cuda_sm3x_div_rn_noftz_f32_slowpath:
[----:B------:R-:W-:Y:S01]  /*1e50*/  SHF.R.U32.HI R27, RZ, 0x17, R28 ;  /* 0x00000017ff1b7819 */ /* 0x000fe2000001161c */
[----:B------:R-:W-:Y:S01]  /*1e60*/  BSSY.RECONVERGENT B0, `(.L_x_97) ;  /* 0x0000062000007945 */ /* 0x000fe20003800200 */
[----:B------:R-:W-:Y:S02]  /*1e70*/  SHF.R.U32.HI R24, RZ, 0x17, R35 ;  /* 0x00000017ff187819 */ /* 0x000fe40000011623 */
[----:B------:R-:W-:Y:S02]  /*1e80*/  LOP3.LUT R27, R27, 0xff, RZ, 0xc0, !PT ;  /* 0x000000ff1b1b7812 */ /* 0x000fe400078ec0ff */
[----:B------:R-:W-:Y:S02]  /*1e90*/  LOP3.LUT R24, R24, 0xff, RZ, 0xc0, !PT ;  /* 0x000000ff18187812 */ /* 0x000fe400078ec0ff */
[----:B------:R-:W-:Y:S02]  /*1ea0*/  IADD3 R0, PT, PT, R27, -0x1, RZ ;  /* 0xffffffff1b007810 */ /* 0x000fe40007ffe0ff */
[----:B------:R-:W-:-:S02]  /*1eb0*/  IADD3 R25, PT, PT, R24, -0x1, RZ ;  /* 0xffffffff18197810 */ /* 0x000fc40007ffe0ff */
[----:B------:R-:W-:-:S04]  /*1ec0*/  ISETP.GT.U32.AND P0, PT, R0, 0xfd, PT ;  /* 0x000000fd0000780c */ /* 0x000fc80003f04070 */
[----:B------:R-:W-:-:S13]  /*1ed0*/  ISETP.GT.U32.OR P0, PT, R25, 0xfd, P0 ;  /* 0x000000fd1900780c */ /* 0x000fda0000704470 */
[----:B------:R-:W-:Y:S01]  /*1ee0*/  @!P0 MOV R26, RZ ;  /* 0x000000ff001a8202 */ /* 0x000fe20000000f00 */
        /* <DEDUP_REMOVED lines=19> */
[----:B------:R-:W-:Y:S01]  /*2020*/  @P0 MOV R26, RZ ;  /* 0x000000ff001a0202 */ /* 0x000fe20000000f00 */
[----:B------:R-:W-:Y:S01]  /*2030*/  @!P0 FFMA R35, R35, 1.84467440737095516160e+19, RZ ;  /* 0x5f80000023238823 */ /* 0x000fe200000000ff */
[----:B------:R-:W-:Y:S01]  /*2040*/  @!P0 MOV R26, 0xffffffc0 ;  /* 0xffffffc0001a8802 */ /* 0x000fe20000000f00 */
[----:B------:R-:W-:-:S04]  /*2050*/  @!P1 FFMA R28, R28, 1.84467440737095516160e+19, RZ ;  /* 0x5f8000001c1c9823 */ /* 0x000fc800000000ff */
[----:B------:R-:W-:-:S07]  /*2060*/  @!P1 VIADD R26, R26, 0x40 ;  /* 0x000000401a1a9836 */ /* 0x000fce0000000000 */
.L_x_98:
[----:B------:R-:W-:Y:S01]  /*2070*/  LEA R25, R27, 0xc0800000, 0x17 ;  /* 0xc08000001b197811 */ /* 0x000fe200078eb8ff */
[----:B------:R-:W-:Y:S01]  /*2080*/  BSSY.RECONVERGENT B1, `(.L_x_103) ;  /* 0x0000036000017945 */ /* 0x000fe20003800200 */
[----:B------:R-:W-:Y:S02]  /*2090*/  IADD3 R24, PT, PT, R24, -0x7f, RZ ;  /* 0xffffff8118187810 */ /* 0x000fe40007ffe0ff */
[----:B------:R-:W-:Y:S02]  /*20a0*/  IADD3 R36, PT, PT, -R25, R28, RZ ;  /* 0x0000001c19247210 */ /* 0x000fe40007ffe1ff */
[C---:B------:R-:W-:Y:S01]  /*20b0*/  IADD3 R27, PT, PT, R24.reuse, 0x7f, -R27 ;  /* 0x0000007f181b7810 */ /* 0x040fe20007ffe81b */
[----:B------:R-:W-:Y:S01]  /*20c0*/  IMAD R0, R24, -0x800000, R35 ;  /* 0xff80000018007824 */ /* 0x000fe200078e0223 */
[----:B------:R-:W0:Y:S01]  /*20d0*/  MUFU.RCP R28, R36 ;  /* 0x00000024001c7308 */ /* 0x000e220000001000 */
[----:B------:R-:W-:Y:S01]  /*20e0*/  FADD.FTZ R25, -R36, -RZ ;  /* 0x800000ff24197221 */ /* 0x000fe20000010100 */
[----:B------:R-:W-:-:S03]  /*20f0*/  IADD3 R27, PT, PT, R27, R26, RZ ;  /* 0x0000001a1b1b7210 */ /* 0x000fc60007ffe0ff */
[----:B0-----:R-:W-:-:S04]  /*2100*/  FFMA R29, R28, R25, 1 ;  /* 0x3f8000001c1d7423 */ /* 0x001fc80000000019 */
[----:B------:R-:W-:-:S04]  /*2110*/  FFMA R29, R28, R29, R28 ;  /* 0x0000001d1c1d7223 */ /* 0x000fc8000000001c */
[----:B------:R-:W-:-:S04]  /*2120*/  FFMA R28, R0, R29, RZ ;  /* 0x0000001d001c7223 */ /* 0x000fc800000000ff */
[----:B------:R-:W-:-:S04]  /*2130*/  FFMA R30, R25, R28, R0 ;  /* 0x0000001c191e7223 */ /* 0x000fc80000000000 */
[----:B------:R-:W-:-:S04]  /*2140*/  FFMA R30, R29, R30, R28 ;  /* 0x0000001e1d1e7223 */ /* 0x000fc8000000001c */
[----:B------:R-:W-:-:S04]  /*2150*/  FFMA R25, R25, R30, R0 ;  /* 0x0000001e19197223 */ /* 0x000fc80000000000 */
[----:B------:R-:W-:-:S05]  /*2160*/  FFMA R0, R29, R25, R30 ;  /* 0x000000191d007223 */ /* 0x000fca000000001e */
[----:B------:R-:W-:-:S04]  /*2170*/  SHF.R.U32.HI R24, RZ, 0x17, R0 ;  /* 0x00000017ff187819 */ /* 0x000fc80000011600 */
[----:B------:R-:W-:-:S04]  /*2180*/  LOP3.LUT R24, R24, 0xff, RZ, 0xc0, !PT ;  /* 0x000000ff18187812 */ /* 0x000fc800078ec0ff */
[----:B------:R-:W-:-:S04]  /*2190*/  IADD3 R24, PT, PT, R24, R27, RZ ;  /* 0x0000001b18187210 */ /* 0x000fc80007ffe0ff */
[----:B------:R-:W-:-:S04]  /*21a0*/  IADD3 R26, PT, PT, R24, -0x1, RZ ;  /* 0xffffffff181a7810 */ /* 0x000fc80007ffe0ff */
        /* <DEDUP_REMOVED lines=10> */
[CCC-:B------:R-:W-:Y:S01]  /*2250*/  FFMA.RP R27, R29.reuse, R25.reuse, R30.reuse ;  /* 0x000000191d1b7223 */ /* 0x1c0fe2000000801e */
[----:B------:R-:W-:Y:S01]  /*2260*/  FFMA.RM R30, R29, R25, R30 ;  /* 0x000000191d1e7223 */ /* 0x000fe2000000401e */
[C---:B------:R-:W-:Y:S01]  /*2270*/  VIADD R25, R24.reuse, 0x20 ;  /* 0x0000002018197836 */ /* 0x040fe20000000000 */
[----:B------:R-:W-:Y:S02]  /*2280*/  ISETP.NE.AND P2, PT, R24, RZ, PT ;  /* 0x000000ff1800720c */ /* 0x000fe40003f45270 */
[----:B------:R-:W-:Y:S02]  /*2290*/  LOP3.LUT R26, R26, 0x7fffff, RZ, 0xc0, !PT ;  /* 0x007fffff1a1a7812 */ /* 0x000fe400078ec0ff */
        /* <DEDUP_REMOVED lines=12> */
[----:B------:R-:W-:-:S04]  /*2360*/  LOP3.LUT R24, R24, R27, RZ, 0xc0, !PT ;  /* 0x0000001b18187212 */ /* 0x000fc800078ec0ff */
[----:B------:R-:W-:-:S04]  /*2370*/  IADD3 R25, PT, PT, R25, R24, RZ ;  /* 0x0000001819197210 */ /* 0x000fc80007ffe0ff */
[----:B------:R-:W-:Y:S01]  /*2380*/  LOP3.LUT R0, R25, R0, RZ, 0xfc, !PT ;  /* 0x0000000019007212 */ /* 0x000fe200078efcff */
[----:B------:R-:W-:Y:S06]  /*2390*/  BRA `(.L_x_106) ;  /* 0x0000000000107947 */ /* 0x000fec0003800000 */
.L_x_105:
[----:B------:R-:W-:-:S04]  /*23a0*/  LOP3.LUT R0, R0, 0x80000000, RZ, 0xc0, !PT ;  /* 0x8000000000007812 */ /* 0x000fc800078ec0ff */
[----:B------:R-:W-:Y:S01]  /*23b0*/  LOP3.LUT R0, R0, 0x7f800000, RZ, 0xfc, !PT ;  /* 0x7f80000000007812 */ /* 0x000fe200078efcff */
[----:B------:R-:W-:Y:S06]  /*23c0*/  BRA `(.L_x_106) ;  /* 0x0000000000047947 */ /* 0x000fec0003800000 */
.L_x_104:
[----:B------:R-:W-:-:S07]  /*23d0*/  LEA R0, R27, R0, 0x17 ;  /* 0x000000001b007211 */ /* 0x000fce00078eb8ff */
.L_x_106:
[----:B------:R-:W-:Y:S05]  /*23e0*/  BSYNC.RECONVERGENT B1 ;  /* 0x0000000000017941 */ /* 0x000fea0003800200 */
.L_x_103:
[----:B------:R-:W-:Y:S05]  /*23f0*/  BRA `(.L_x_107) ;  /* 0x0000000000207947 */ /* 0x000fea0003800000 */
.L_x_102:
[----:B------:R-:W-:-:S04]  /*2400*/  LOP3.LUT R28, R28, 0x80000000, R35, 0x48, !PT ;  /* 0x800000001c1c7812 */ /* 0x000fc800078e4823 */
[----:B------:R-:W-:Y:S01]  /*2410*/  LOP3.LUT R0, R28, 0x7f800000, RZ, 0xfc, !PT ;  /* 0x7f8000001c007812 */ /* 0x000fe200078efcff */
[----:B------:R-:W-:Y:S06]  /*2420*/  BRA `(.L_x_107) ;  /* 0x0000000000147947 */ /* 0x000fec0003800000 */
.L_x_101:
[----:B------:R-:W-:Y:S01]  /*2430*/  LOP3.LUT R0, R28, 0x80000000, R35, 0x48, !PT ;  /* 0x800000001c007812 */ /* 0x000fe200078e4823 */
[----:B------:R-:W-:Y:S06]  /*2440*/  BRA `(.L_x_107) ;  /* 0x00000000000c7947 */ /* 0x000fec0003800000 */
.L_x_100:
[----:B------:R-:W0:Y:S01]  /*2450*/  MUFU.RSQ R0, -QNAN ;  /* 0xffc0000000007908 */ /* 0x000e220000001400 */
[----:B------:R-:W-:Y:S05]  /*2460*/  BRA `(.L_x_107) ;  /* 0x0000000000047947 */ /* 0x000fea0003800000 */
.L_x_99:
[----:B------:R-:W-:-:S07]  /*2470*/  FADD.FTZ R0, R35, R28 ;  /* 0x0000001c23007221 */ /* 0x000fce0000010000 */
.L_x_107:
[----:B------:R-:W-:Y:S05]  /*2480*/  BSYNC.RECONVERGENT B0 ;  /* 0x0000000000007941 */ /* 0x000fea0003800200 */
.L_x_97:
[----:B------:R-:W-:Y:S01]  /*2490*/  HFMA2 R25, -RZ, RZ, 0, 0 ;  /* 0x00000000ff197431 */ /* 0x000fe200000001ff */
[----:B------:R-:W-:-:S04]  /*24a0*/  MOV R24, R6 ;  /* 0x0000000600187202 */ /* 0x000fc80000000f00 */
[----:B0-----:R-:W-:Y:S05]  /*24b0*/  RET.REL.NODEC R24 `(apply_role_cluster_force) ;  /* 0xffffffd818d07950 */ /* 0x001fea0003c3ffff */
.L_x_108:
        /* <DEDUP_REMOVED lines=12> */
.L_x_533:


//--------------------- .text.apply_physicality_cluster_force --------------------------
	.section	.text.apply_physicality_cluster_force,"ax",@progbits
	.align	128
        .global         apply_physicality_cluster_force
        .type           apply_physicality_cluster_force,@function
        .size           apply_physicality_cluster_force,(.L_x_535 - apply_physicality_cluster_force)
        .other          apply_physicality_cluster_force,@"STO_CUDA_ENTRY STV_DEFAULT"
apply_physicality_cluster_force:
.text.apply_physicality_cluster_force:
        /* <DEDUP_REMOVED lines=39> */
[----:B-1----:R-:W-:Y:S05]  /*0270*/  CALL.REL.NOINC `($__internal_4_$__cuda_sm20_sqrt_rn_f32_slowpath) ;  /* 0x0000001800987944 */ /* 0x002fea0003c00000 */
[----:B------:R-:W-:Y:S01]  /*0280*/  MOV R4, R33 ;  /* 0x0000002100047202 */ /* 0x000fe20000000f00 */
[----:B------:R-:W-:Y:S06]  /*0290*/  BRA `(.L_x_111) ;  /* 0x0000000000107947 */ /* 0x000fec0003800000 */
.L_x_110:
[----:B-1----:R-:W-:Y:S01]  /*02a0*/  FMUL.FTZ R13, R0, R11 ;  /* 0x0000000b000d7220 */ /* 0x002fe20000410000 */
[----:B------:R-:W-:-:S03]  /*02b0*/  FMUL.FTZ R4, R11, 0.5 ;  /* 0x3f0000000b047820 */ /* 0x000fc60000410000 */
[----:B------:R-:W-:-:S04]  /*02c0*/  FFMA R0, -R13, R13, R0 ;  /* 0x0000000d0d007223 */ /* 0x000fc80000000100 */
[----:B------:R-:W-:-:S07]  /*02d0*/  FFMA R4, R0, R4, R13 ;  /* 0x0000000400047223 */ /* 0x000fce000000000d */
.L_x_111:
[----:B------:R-:W-:Y:S05]  /*02e0*/  BSYNC.RECONVERGENT B0 ;  /* 0x0000000000007941 */ /* 0x000fea0003800200 */
.L_x_109:
        /* <DEDUP_REMOVED lines=23> */
[----:B------:R-:W-:Y:S05]  /*0460*/  CALL.REL.NOINC `($__internal_5_$__cuda_sm3x_div_rn_noftz_f32_slowpath) ;  /* 0x0000001800787944 */ /* 0x000fea0003c00000 */
.L_x_117:
[----:B------:R-:W-:Y:S05]  /*0470*/  BSYNC.RECONVERGENT B4 ;  /* 0x0000000000047941 */ /* 0x000fea0003800200 */
.L_x_116:
        /* <DEDUP_REMOVED lines=13> */
[----:B------:R-:W-:Y:S05]  /*0550*/  CALL.REL.NOINC `($__internal_5_$__cuda_sm3x_div_rn_noftz_f32_slowpath) ;  /* 0x00000018003c7944 */ /* 0x000fea0003c00000 */
.L_x_119:
[----:B------:R-:W-:Y:S05]  /*0560*/  BSYNC.RECONVERGENT B4 ;  /* 0x0000000000047941 */ /* 0x000fea0003800200 */
.L_x_118:
        /* <DEDUP_REMOVED lines=14> */
.L_x_121:
[----:B------:R-:W-:Y:S05]  /*0650*/  BSYNC.RECONVERGENT B4 ;  /* 0x0000000000047941 */ /* 0x000fea0003800200 */
.L_x_120:
[----:B------:R-:W-:-:S07]  /*0660*/  MOV R13, R0 ;  /* 0x00000000000d7202 */ /* 0x000fce0000000f00 */
.L_x_115:
[----:B------:R-:W-:Y:S05]  /*0670*/  BSYNC.RECONVERGENT B3 ;  /* 0x0000000000037941 */ /* 0x000fea0003800200 */
.L_x_114:
        /* <DEDUP_REMOVED lines=8> */
.L_x_113:
[----:B------:R-:W-:Y:S05]  /*0700*/  BSYNC.RECONVERGENT B2 ;  /* 0x0000000000027941 */ /* 0x000fea0003800200 */
.L_x_112:
        /* <DEDUP_REMOVED lines=28> */
.L_x_150:
        /* <DEDUP_REMOVED lines=23> */
[----:B------:R-:W-:Y:S05]  /*0a40*/  CALL.REL.NOINC `($__internal_4_$__cuda_sm20_sqrt_rn_f32_slowpath) ;  /* 0x0000001000a47944 */ /* 0x000fea0003c00000 */
[----:B------:R-:W-:Y:S05]  /*0a50*/  BRA `(.L_x_128) ;  /* 0x0000000000107947 */ /* 0x000fea0003800000 */
.L_x_127:
[----:B------:R-:W-:Y:S01]  /*0a60*/  FMUL.FTZ R33, R24, R25 ;  /* 0x0000001918217220 */ /* 0x000fe20000410000 */
[----:B------:R-:W-:-:S03]  /*0a70*/  FMUL.FTZ R6, R25, 0.5 ;  /* 0x3f00000019067820 */ /* 0x000fc60000410000 */
[----:B------:R-:W-:-:S04]  /*0a80*/  FFMA R0, -R33, R33, R24 ;  /* 0x0000002121007223 */ /* 0x000fc80000000118 */
[----:B------:R-:W-:-:S07]  /*0a90*/  FFMA R33, R0, R6, R33 ;  /* 0x0000000600217223 */ /* 0x000fce0000000021 */
.L_x_128:
[----:B------:R-:W-:Y:S05]  /*0aa0*/  BSYNC.RECONVERGENT B0 ;  /* 0x0000000000007941 */ /* 0x000fea0003800200 */
.L_x_126:
        /* <DEDUP_REMOVED lines=17> */
[----:B------:R-:W-:Y:S05]  /*0bc0*/  CALL.REL.NOINC `($__internal_5_$__cuda_sm3x_div_rn_noftz_f32_slowpath) ;  /* 0x0000001000a07944 */ /* 0x000fea0003c00000 */
[----:B------:R-:W-:-:S07]  /*0bd0*/  MOV R32, R0 ;  /* 0x0000000000207202 */ /* 0x000fce0000000f00 */
.L_x_130:
[----:B------:R-:W-:Y:S05]  /*0be0*/  BSYNC.RECONVERGENT B3 ;  /* 0x0000000000037941 */ /* 0x000fea0003800200 */
.L_x_129:
        /* <DEDUP_REMOVED lines=12> */
[----:B------:R-:W-:Y:S05]  /*0cb0*/  CALL.REL.NOINC `($__internal_5_$__cuda_sm3x_div_rn_noftz_f32_slowpath) ;  /* 0x0000001000647944 */ /* 0x000fea0003c00000 */
[----:B------:R-:W-:-:S07]  /*0cc0*/  MOV R31, R0 ;  /* 0x00000000001f7202 */ /* 0x000fce0000000f00 */
.L_x_132:
[----:B------:R-:W-:Y:S05]  /*0cd0*/  BSYNC.RECONVERGENT B3 ;  /* 0x0000000000037941 */ /* 0x000fea0003800200 */
.L_x_131:
        /* <DEDUP_REMOVED lines=13> */
[----:B------:R-:W-:-:S07]  /*0db0*/  MOV R34, R0 ;  /* 0x0000000000227202 */ /* 0x000fce0000000f00 */
.L_x_134:
[----:B------:R-:W-:Y:S05]  /*0dc0*/  BSYNC.RECONVERGENT B3 ;  /* 0x0000000000037941 */ /* 0x000fea0003800200 */
.L_x_133:
        /* <DEDUP_REMOVED lines=13> */
.L_x_136:
[----:B------:R-:W-:Y:S05]  /*0ea0*/  BSYNC.RECONVERGENT B3 ;  /* 0x0000000000037941 */ /* 0x000fea0003800200 */
.L_x_135:
[-C--:B------:R-:W-:Y:S01]  /*0eb0*/  FFMA R22, R31, R32.reuse, R22 ;  /* 0x000000201f167223 */ /* 0x080fe20000000016 */
[-C--:B------:R-:W-:Y:S01]  /*0ec0*/  FFMA R21, R34, R32.reuse, R21 ;  /* 0x0000002022157223 */ /* 0x080fe20000000015 */
[----:B------:R-:W-:-:S07]  /*0ed0*/  FFMA R19, R0, R32, R19 ;  /* 0x0000002000137223 */ /* 0x000fce0000000013 */
.L_x_125:
[----:B------:R-:W-:Y:S05]  /*0ee0*/  BSYNC.RECONVERGENT B2 ;  /* 0x0000000000027941 */ /* 0x000fea0003800200 */
.L_x_124:
        /* <DEDUP_REMOVED lines=24> */
[----:B------:R-:W-:Y:S05]  /*1070*/  CALL.REL.NOINC `($__internal_4_$__cuda_sm20_sqrt_rn_f32_slowpath) ;  /* 0x0000000c00187944 */ /* 0x000fea0003c00000 */
[----:B------:R-:W-:Y:S05]  /*1080*/  BRA `(.L_x_141) ;  /* 0x0000000000107947 */ /* 0x000fea0003800000 */
.L_x_140:
[----:B------:R-:W-:Y:S01]  /*1090*/  FMUL.FTZ R33, R24, R25 ;  /* 0x0000001918217220 */ /* 0x000fe20000410000 */
[----:B------:R-:W-:-:S03]  /*10a0*/  FMUL.FTZ R6, R25, 0.5 ;  /* 0x3f00000019067820 */ /* 0x000fc60000410000 */
[----:B------:R-:W-:-:S04]  /*10b0*/  FFMA R0, -R33, R33, R24 ;  /* 0x0000002121007223 */ /* 0x000fc80000000118 */
[----:B------:R-:W-:-:S07]  /*10c0*/  FFMA R33, R0, R6, R33 ;  /* 0x0000000600217223 */ /* 0x000fce0000000021 */
.L_x_141:
[----:B------:R-:W-:Y:S05]  /*10d0*/  BSYNC.RECONVERGENT B0 ;  /* 0x0000000000007941 */ /* 0x000fea0003800200 */
.L_x_139:
        /* <DEDUP_REMOVED lines=19> */
.L_x_143:
[----:B------:R-:W-:Y:S05]  /*1210*/  BSYNC.RECONVERGENT B3 ;  /* 0x0000000000037941 */ /* 0x000fea0003800200 */
.L_x_142:
        /* <DEDUP_REMOVED lines=12> */
[----:B------:R-:W-:Y:S05]  /*12e0*/  CALL.REL.NOINC `($__internal_5_$__cuda_sm3x_div_rn_noftz_f32_slowpath) ;  /* 0x0000000800d87944 */ /* 0x000fea0003c00000 */
[----:B------:R-:W-:-:S07]  /*12f0*/  MOV R31, R0 ;  /* 0x00000000001f7202 */ /* 0x000fce0000000f00 */
.L_x_145:
[----:B------:R-:W-:Y:S05]  /*1300*/  BSYNC.RECONVERGENT B3 ;  /* 0x0000000000037941 */ /* 0x000fea0003800200 */
.L_x_144:
        /* <DEDUP_REMOVED lines=14> */
.L_x_147:
[----:B------:R-:W-:Y:S05]  /*13f0*/  BSYNC.RECONVERGENT B3 ;  /* 0x0000000000037941 */ /* 0x000fea0003800200 */
.L_x_146:
        /* <DEDUP_REMOVED lines=13> */
.L_x_149:
[----:B------:R-:W-:Y:S05]  /*14d0*/  BSYNC.RECONVERGENT B3 ;  /* 0x0000000000037941 */ /* 0x000fea0003800200 */
.L_x_148:
[-C--:B------:R-:W-:Y:S01]  /*14e0*/  FFMA R22, R31, R32.reuse, R22 ;  /* 0x000000201f167223 */ /* 0x080fe20000000016 */
[-C--:B------:R-:W-:Y:S01]  /*14f0*/  FFMA R21, R4, R32.reuse, R21 ;  /* 0x0000002004157223 */ /* 0x080fe20000000015 */
[----:B------:R-:W-:-:S07]  /*1500*/  FFMA R19, R0, R32, R19 ;  /* 0x0000002000137223 */ /* 0x000fce0000000013 */
.L_x_138:
[----:B------:R-:W-:Y:S05]  /*1510*/  BSYNC.RECONVERGENT B2 ;  /* 0x0000000000027941 */ /* 0x000fea0003800200 */
.L_x_137:
        /* <DEDUP_REMOVED lines=8> */
.L_x_123:
        /* <DEDUP_REMOVED lines=30> */
[----:B------:R-:W-:Y:S05]  /*1780*/  CALL.REL.NOINC `($__internal_4_$__cuda_sm20_sqrt_rn_f32_slowpath) ;  /* 0x0000000400547944 */ /* 0x000fea0003c00000 */
[----:B------:R-:W-:Y:S01]  /*1790*/  MOV R3, R33 ;  /* 0x0000002100037202 */ /* 0x000fe20000000f00 */
[----:B------:R-:W-:Y:S06]  /*17a0*/  BRA `(.L_x_154) ;  /* 0x0000000000107947 */ /* 0x000fec0003800000 */
.L_x_153:
[----:B------:R-:W-:Y:S01]  /*17b0*/  FMUL.FTZ R3, R4, R7 ;  /* 0x0000000704037220 */ /* 0x000fe20000410000 */
[----:B------:R-:W-:-:S03]  /*17c0*/  FMUL.FTZ R2, R7, 0.5 ;  /* 0x3f00000007027820 */ /* 0x000fc60000410000 */
[----:B------:R-:W-:-:S04]  /*17d0*/  FFMA R0, -R3, R3, R4 ;  /* 0x0000000303007223 */ /* 0x000fc80000000104 */
[----:B------:R-:W-:-:S07]  /*17e0*/  FFMA R3, R0, R2, R3 ;  /* 0x0000000200037223 */ /* 0x000fce0000000003 */
.L_x_154:
[----:B------:R-:W-:Y:S05]  /*17f0*/  BSYNC.RECONVERGENT B0 ;  /* 0x0000000000007941 */ /* 0x000fea0003800200 */
.L_x_152:
        /* <DEDUP_REMOVED lines=18> */
[----:B------:R-:W-:Y:S05]  /*1920*/  CALL.REL.NOINC `($__internal_5_$__cuda_sm3x_div_rn_noftz_f32_slowpath) ;  /* 0x0000000400487944 */ /* 0x000fea0003c00000 */
[----:B------:R-:W-:-:S07]  /*1930*/  MOV R2, R0 ;  /* 0x0000000000027202 */ /* 0x000fce0000000f00 */
.L_x_156:
[----:B------:R-:W-:Y:S05]  /*1940*/  BSYNC.RECONVERGENT B3 ;  /* 0x0000000000037941 */ /* 0x000fea0003800200 */
.L_x_155:
        /* <DEDUP_REMOVED lines=14> */
.L_x_158:
[----:B------:R-:W-:Y:S05]  /*1a30*/  BSYNC.RECONVERGENT B3 ;  /* 0x0000000000037941 */ /* 0x000fea0003800200 */
.L_x_157:
        /* <DEDUP_REMOVED lines=14> */
.L_x_160:
[----:B------:R-:W-:Y:S05]  /*1b20*/  BSYNC.RECONVERGENT B3 ;  /* 0x0000000000037941 */ /* 0x000fea0003800200 */
.L_x_159:
        /* <DEDUP_REMOVED lines=13> */
.L_x_162:
[----:B------:R-:W-:Y:S05]  /*1c00*/  BSYNC.RECONVERGENT B3 ;  /* 0x0000000000037941 */ /* 0x000fea0003800200 */
.L_x_161:
[-C--:B------:R-:W-:Y:S01]  /*1c10*/  FFMA R22, R7, R2.reuse, R22 ;  /* 0x0000000207167223 */ /* 0x080fe20000000016 */
[-C--:B------:R-:W-:Y:S01]  /*1c20*/  FFMA R21, R4, R2.reuse, R21 ;  /* 0x0000000204157223 */ /* 0x080fe20000000015 */
[----:B------:R-:W-:-:S07]  /*1c30*/  FFMA R19, R0, R2, R19 ;  /* 0x0000000200137223 */ /* 0x000fce0000000013 */
.L_x_151:
[----:B------:R-:W-:Y:S05]  /*1c40*/  BSYNC.RECONVERGENT B2 ;  /* 0x0000000000027941 */ /* 0x000fea0003800200 */
.L_x_122:
        /* <DEDUP_REMOVED lines=9> */
        .weak           $__internal_4_$__cuda_sm20_sqrt_rn_f32_slowpath
        .type           $__internal_4_$__cuda_sm20_sqrt_rn_f32_slowpath,@function
        .size           $__internal_4_$__cuda_sm20_sqrt_rn_f32_slowpath,($__internal_5_$__cuda_sm3x_div_rn_noftz_f32_slowpath - $__internal_4_$__cuda_sm20_sqrt_rn_f32_slowpath)
$__internal_4_$__cuda_sm20_sqrt_rn_f32_slowpath:
        /* <DEDUP_REMOVED lines=19> */
.L_x_163:
[----:B------:R-:W-:Y:S01]  /*1e10*/  MOV R24, R6 ;  /* 0x0000000600187202 */ /* 0x000fe20000000f00 */
[----:B------:R-:W-:Y:S01]  /*1e20*/  IMAD.MOV.U32 R25, RZ, RZ, 0x0 ;  /* 0x00000000ff197424 */ /* 0x000fe200078e00ff */
[----:B------:R-:W-:-:S03]  /*1e30*/  MOV R33, R26 ;  /* 0x0000001a00217202 */ /* 0x000fc60000000f00 */
[----:B------:R-:W-:Y:S05]  /*1e40*/  RET.REL.NODEC R24 `(apply_physicality_cluster_force) ;  /* 0xffffffe0186c7950 */ /* 0x000fea0003c3ffff */
        .weak           $__internal_5_$__cuda_sm3x_div_rn_noftz_f32_slowpath
        .type           $__internal_5_$__cuda_sm3x_div_rn_noftz_f32_slowpath,@function
        .size           $__internal_5_$__cuda_sm3x_div_rn_noftz_f32_slowpath,(.L_x_535 - $__internal_5_$__cuda_sm3x_div_rn_noftz_f32_slowpath)
$__internal_5_$__cuda_sm3x_div_rn_noftz_f32_slowpath:
        /* <DEDUP_REMOVED lines=34> */
.L_x_165:
        /* <DEDUP_REMOVED lines=51> */
.L_x_172:
[----:B------:R-:W-:-:S04]  /*23a0*/  LOP3.LUT R0, R0, 0x80000000, RZ, 0xc0, !PT ;  /* 0x8000000000007812 */ /* 0x000fc800078ec0ff */
[----:B------:R-:W-:Y:S01]  /*23b0*/  LOP3.LUT R0, R0, 0x7f800000, RZ, 0xfc, !PT ;  /* 0x7f80000000007812 */ /* 0x000fe200078efcff */
[----:B------:R-:W-:Y:S06]  /*23c0*/  BRA `(.L_x_173) ;  /* 0x0000000000047947 */ /* 0x000fec0003800000 */
.L_x_171:
[----:B------:R-:W-:-:S07]  /*23d0*/  LEA R0, R27, R0, 0x17 ;  /* 0x000000001b007211 */ /* 0x000fce00078eb8ff */
.L_x_173:
[----:B------:R-:W-:Y:S05]  /*23e0*/  BSYNC.RECONVERGENT B1 ;  /* 0x0000000000017941 */ /* 0x000fea0003800200 */
.L_x_170:
[----:B------:R-:W-:Y:S05]  /*23f0*/  BRA `(.L_x_174) ;  /* 0x0000000000207947 */ /* 0x000fea0003800000 */
.L_x_169:
[----:B------:R-:W-:-:S04]  /*2400*/  LOP3.LUT R28, R28, 0x80000000, R35, 0x48, !PT ;  /* 0x800000001c1c7812 */ /* 0x000fc800078e4823 */
[----:B------:R-:W-:Y:S01]  /*2410*/  LOP3.LUT R0, R28, 0x7f800000, RZ, 0xfc, !PT ;  /* 0x7f8000001c007812 */ /* 0x000fe200078efcff */
[----:B------:R-:W-:Y:S06]  /*2420*/  BRA `(.L_x_174) ;  /* 0x0000000000147947 */ /* 0x000fec0003800000 */
.L_x_168:
[----:B------:R-:W-:Y:S01]  /*2430*/  LOP3.LUT R0, R28, 0x80000000, R35, 0x48, !PT ;  /* 0x800000001c007812 */ /* 0x000fe200078e4823 */
[----:B------:R-:W-:Y:S06]  /*2440*/  BRA `(.L_x_174) ;  /* 0x00000000000c7947 */ /* 0x000fec0003800000 */
.L_x_167:
[----:B------:R-:W0:Y:S01]  /*2450*/  MUFU.RSQ R0, -QNAN ;  /* 0xffc0000000007908 */ /* 0x000e220000001400 */
[----:B------:R-:W-:Y:S05]  /*2460*/  BRA `(.L_x_174) ;  /* 0x0000000000047947 */ /* 0x000fea0003800000 */
.L_x_166:
[----:B------:R-:W-:-:S07]  /*2470*/  FADD.FTZ R0, R35, R28 ;  /* 0x0000001c23007221 */ /* 0x000fce0000010000 */
.L_x_174:
[----:B------:R-:W-:Y:S05]  /*2480*/  BSYNC.RECONVERGENT B0 ;  /* 0x0000000000007941 */ /* 0x000fea0003800200 */
.L_x_164:
[----:B------:R-:W-:Y:S01]  /*2490*/  HFMA2 R25, -RZ, RZ, 0, 0 ;  /* 0x00000000ff197431 */ /* 0x000fe200000001ff */
[----:B------:R-:W-:-:S04]  /*24a0*/  MOV R24, R6 ;  /* 0x0000000600187202 */ /* 0x000fc80000000f00 */
[----:B0-----:R-:W-:Y:S05]  /*24b0*/  RET.REL.NODEC R24 `(apply_physicality_cluster_force) ;  /* 0xffffffd818d07950 */ /* 0x001fea0003c3ffff */
.L_x_175:
        /* <DEDUP_REMOVED lines=12> */
.L_x_535:


//--------------------- .text.apply_ontology_relationship_force --------------------------
	.section	.text.apply_ontology_relationship_force,"ax",@progbits
	.align	128
        .global         apply_ontology_relationship_force
        .type           apply_ontology_relationship_force,@function
        .size           apply_ontology_relationship_force,(.L_x_537 - apply_ontology_relationship_force)
        .other          apply_ontology_relationship_force,@"STO_CUDA_ENTRY STV_DEFAULT"
apply_ontology_relationship_force:
.text.apply_ontology_relationship_force:
        /* <DEDUP_REMOVED lines=11> */
[----:B------:R-:W1:Y:S07]  /*00b0*/  LDCU.64 UR4, c[0x0][0x358] ;  /* 0x00006b00ff0477ac */ /* 0x000e6e0008000a00 */
[----:B------:R-:W2:Y:S08]  /*00c0*/  LDC.64 R2, c[0x0][0x380] ;  /* 0x0000e000ff027b82 */ /* 0x000eb00000000a00 */
[----:B------:R-:W3:Y:S01]  /*00d0*/  LDC.64 R4, c[0x0][0x388] ;  /* 0x0000e200ff047b82 */ /* 0x000ee20000000a00 */
[----:B0-----:R-:W-:-:S06]  /*00e0*/  IMAD.WIDE R6, R9, 0x4, R6 ;  /* 0x0000000409067825 */ /* 0x001fcc00078e0206 */
[----:B-1----:R-:W4:Y:S01]  /*00f0*/  LDG.E R6, desc[UR4][R6.64] ;  /* 0x0000000406067981 */ /* 0x002f22000c1e1900 */
[----:B--2---:R-:W-:-:S04]  /*0100*/  IMAD.WIDE R2, R9, 0x4, R2 ;  /* 0x0000000409027825 */ /* 0x004fc800078e0202 */
[----:B---3--:R-:W-:Y:S01]  /*0110*/  IMAD.WIDE R4, R9, 0x4, R4 ;  /* 0x0000000409047825 */ /* 0x008fe200078e0204 */
[----:B----4-:R-:W-:-:S04]  /*0120*/  IADD3 R0, PT, PT, R6, -0xb, RZ ;  /* 0xfffffff506007810 */ /* 0x010fc80007ffe0ff */
[----:B------:R-:W-:-:S13]  /*0130*/  ISETP.GE.U32.AND P0, PT, R0, -0x4, PT ;  /* 0xfffffffc0000780c */ /* 0x000fda0003f06070 */
[----:B------:R-:W-:Y:S05]  /*0140*/  @!P0 EXIT ;  /* 0x000000000000894d */ /* 0x000fea0003800000 */
[----:B------:R-:W2:Y:S01]  /*0150*/  LDG.E R5, desc[UR4][R4.64] ;  /* 0x0000000404057981 */ /* 0x000ea2000c1e1900 */
[----:B------:R-:W2:Y:S03]  /*0160*/  LDC.64 R10, c[0x0][0x3a0] ;  /* 0x0000e800ff0a7b82 */ /* 0x000ea60000000a00 */
[----:B------:R-:W3:Y:S01]  /*0170*/  LDG.E R7, desc[UR4][R2.64] ;  /* 0x0000000402077981 */ /* 0x000ee2000c1e1900 */
[----:B--2---:R-:W-:-:S04]  /*0180*/  IMAD.WIDE R8, R5, 0xc, R10 ;  /* 0x0000000c05087825 */ /* 0x004fc800078e020a */
[----:B---3--:R-:W-:Y:S01]  /*0190*/  IMAD.WIDE R10, R7, 0xc, R10 ;  /* 0x0000000c070a7825 */ /* 0x008fe200078e020a */
[----:B------:R-:W2:Y:S04]  /*01a0*/  LDG.E R0, desc[UR4][R8.64+0x4] ;  /* 0x0000040408007981 */ /* 0x000ea8000c1e1900 */
[----:B------:R-:W2:Y:S04]  /*01b0*/  LDG.E R15, desc[UR4][R10.64+0x4] ;  /* 0x000004040a0f7981 */ /* 0x000ea8000c1e1900 */
[----:B------:R-:W3:Y:S04]  /*01c0*/  LDG.E R12, desc[UR4][R8.64] ;  /* 0x00000004080c7981 */ /* 0x000ee8000c1e1900 */
[----:B------:R-:W3:Y:S04]  /*01d0*/  LDG.E R13, desc[UR4][R10.64] ;  /* 0x000000040a0d7981 */ /* 0x000ee8000c1e1900 */
[----:B------:R-:W4:Y:S04]  /*01e0*/  LDG.E R14, desc[UR4][R8.64+0x8] ;  /* 0x00000804080e7981 */ /* 0x000f28000c1e1900 */
[----:B------:R-:W4:Y:S01]  /*01f0*/  LDG.E R17, desc[UR4][R10.64+0x8] ;  /* 0x000008040a117981 */ /* 0x000f22000c1e1900 */
[----:B------:R-:W-:Y:S01]  /*0200*/  BSSY.RECONVERGENT B0, `(.L_x_176) ;  /* 0x0000013000007945 */ /* 0x000fe20003800200 */
[----:B--2---:R-:W-:-:S04]  /*0210*/  FADD R0, R0, -R15 ;  /* 0x8000000f00007221 */ /* 0x004fc80000000000 */
[----:B------:R-:W-:Y:S01]  /*0220*/  FMUL R4, R0, R0 ;  /* 0x0000000000047220 */ /* 0x000fe20000400000 */
[----:B---3--:R-:W-:-:S04]  /*0230*/  FADD R3, R12, -R13 ;  /* 0x8000000d0c037221 */ /* 0x008fc80000000000 */
[----:B------:R-:W-:Y:S01]  /*0240*/  FFMA R13, R3, R3, R4 ;  /* 0x00000003030d7223 */ /* 0x000fe20000000004 */
[----:B----4-:R-:W-:-:S04]  /*0250*/  FADD R2, R14, -R17 ;  /* 0x800000110e027221 */ /* 0x010fc80000000000 */
[----:B------:R-:W-:-:S04]  /*0260*/  FFMA R4, R2, R2, R13 ;  /* 0x0000000202047223 */ /* 0x000fc8000000000d */
[----:B------:R-:W-:Y:S01]  /*0270*/  VIADD R12, R4, 0xf3000000 ;  /* 0xf3000000040c7836 */ /* 0x000fe20000000000 */
[----:B------:R0:W1:Y:S04]  /*0280*/  MUFU.RSQ R13, R4 ;  /* 0x00000004000d7308 */ /* 0x0000680000001400 */
[----:B------:R-:W-:-:S13]  /*0290*/  ISETP.GT.U32.AND P0, PT, R12, 0x727fffff, PT ;  /* 0x727fffff0c00780c */ /* 0x000fda0003f04070 */
[----:B01----:R-:W-:Y:S05]  /*02a0*/  @!P0 BRA `(.L_x_177) ;  /* 0x0000000000108947 */ /* 0x003fea0003800000 */
[----:B------:R-:W-:-:S07]  /*02b0*/  MOV R13, 0x2d0 ;  /* 0x000002d0000d7802 */ /* 0x000fce0000000f00 */
[----:B------:R-:W-:Y:S05]  /*02c0*/  CALL.REL.NOINC `($__internal_6_$__cuda_sm20_sqrt_rn_f32_slowpath) ;  /* 0x0000000800107944 */ /* 0x000fea0003c00000 */
[----:B------:R-:W-:Y:S01]  /*02d0*/  MOV R9, R4 ;  /* 0x0000000400097202 */ /* 0x000fe20000000f00 */
[----:B------:R-:W-:Y:S06]  /*02e0*/  BRA `(.L_x_178) ;  /* 0x0000000000107947 */ /* 0x000fec0003800000 */
.L_x_177:
[----:B------:R-:W-:Y:S01]  /*02f0*/  FMUL.FTZ R9, R4, R13 ;  /* 0x0000000d04097220 */ /* 0x000fe20000410000 */
[----:B------:R-:W-:-:S03]  /*0300*/  FMUL.FTZ R13, R13, 0.5 ;  /* 0x3f0000000d0d7820 */ /* 0x000fc60000410000 */
[----:B------:R-:W-:-:S04]  /*0310*/  FFMA R4, -R9, R9, R4 ;  /* 0x0000000909047223 */ /* 0x000fc80000000104 */
[----:B------:R-:W-:-:S07]  /*0320*/  FFMA R9, R4, R13, R9 ;  /* 0x0000000d04097223 */ /* 0x000fce0000000009 */
.L_x_178:
[----:B------:R-:W-:Y:S05]  /*0330*/  BSYNC.RECONVERGENT B0 ;  /* 0x0000000000007941 */ /* 0x000fea0003800200 */
.L_x_176:
[----:B------:R-:W-:-:S13]  /*0340*/  FSETP.GEU.AND P0, PT, R9, 9.9999999747524270788e-07, PT ;  /* 0x358637bd0900780b */ /* 0x000fda0003f0e000 */
[----:B------:R-:W-:Y:S05]  /*0350*/  @!P0 EXIT ;  /* 0x000000000000894d */ /* 0x000fea0003800000 */
[----:B------:R-:W-:Y:S01]  /*0360*/  ISETP.GT.AND P0, PT, R6, 0x8, PT ;  /* 0x000000080600780c */ /* 0x000fe20003f04270 */
[----:B------:R-:W-:-:S12]  /*0370*/  BSSY.RECONVERGENT B0, `(.L_x_179) ;  /* 0x0000020000007945 */ /* 0x000fd80003800200 */
[----:B------:R-:W-:Y:S05]  /*0380*/  @P0 BRA `(.L_x_180) ;  /* 0x0000000000180947 */ /* 0x000fea0003800000 */
[----:B------:R-:W-:-:S13]  /*0390*/  ISETP.NE.AND P0, PT, R6, 0x7, PT ;  /* 0x000000070600780c */ /* 0x000fda0003f05270 */
[----:B------:R-:W0:Y:S08]  /*03a0*/  @P0 LDC R4, c[0x3][0x50] ;  /* 0x00c01400ff040b82 */ /* 0x000e300000000800 */
[----:B------:R-:W1:Y:S08]  /*03b0*/  @P0 LDC R6, c[0x3][0x54] ;  /* 0x00c01500ff060b82 */ /* 0x000e700000000800 */
[----:B------:R-:W2:Y:S08]  /*03c0*/  @!P0 LDC R4, c[0x3][0x48] ;  /* 0x00c01200ff048b82 */ /* 0x000eb00000000800 */
[----:B------:R-:W3:Y:S01]  /*03d0*/  @!P0 LDC R6, c[0x3][0x4c] ;  /* 0x00c01300ff068b82 */ /* 0x000ee20000000800 */
[----:B01----:R-:W-:Y:S05]  /*03e0*/  BRA `(.L_x_181) ;  /* 0x0000000000607947 */ /* 0x003fea0003800000 */
.L_x_180:
[----:B------:R-:W-:-:S13]  /*03f0*/  ISETP.NE.AND P0, PT, R6, 0x9, PT ;  /* 0x000000090600780c */ /* 0x000fda0003f05270 */
[----:B------:R-:W-:Y:S05]  /*0400*/  @!P0 BRA `(.L_x_182) ;  /* 0x0000000000488947 */ /* 0x000fea0003800000 */
[----:B------:R-:W0:Y:S08]  /*0410*/  LDC.64 R12, c[0x0][0x398] ;  /* 0x0000e600ff0c7b82 */ /* 0x000e300000000a00 */
[----:B------:R-:W1:Y:S01]  /*0420*/  LDC.64 R16, c[0x3][0xa0] ;  /* 0x00c02800ff107b82 */ /* 0x000e620000000a00 */
[----:B------:R-:W2:Y:S01]  /*0430*/  LDCU UR7, c[0x3][0x64] ;  /* 0x00c00c80ff0777ac */ /* 0x000ea20008000800 */
[----:B------:R-:W3:Y:S01]  /*0440*/  LDCU UR6, c[0x3][0x60] ;  /* 0x00c00c00ff0677ac */ /* 0x000ee20008000800 */
[----:B0-----:R-:W-:-:S04]  /*0450*/  IMAD.WIDE R10, R7, 0x4, R12 ;  /* 0x00000004070a7825 */ /* 0x001fc800078e020c */
[----:B------:R-:W-:Y:S02]  /*0460*/  IMAD.WIDE R12, R5, 0x4, R12 ;  /* 0x00000004050c7825 */ /* 0x000fe400078e020c */
[----:B------:R-:W4:Y:S04]  /*0470*/  LDG.E R10, desc[UR4][R10.64] ;  /* 0x000000040a0a7981 */ /* 0x000f28000c1e1900 */
[----:B------:R-:W5:Y:S01]  /*0480*/  LDG.E R12, desc[UR4][R12.64] ;  /* 0x000000040c0c7981 */ /* 0x000f62000c1e1900 */
[----:B------:R-:W-:Y:S01]  /*0490*/  PLOP3.LUT P0, PT, PT, PT, PT, 0x80, 0x8 ;  /* 0x000000000008781c */ /* 0x000fe20003f0f070 */
[----:B--2---:R-:W-:Y:S01]  /*04a0*/  IMAD.U32 R6, RZ, RZ, UR7 ;  /* 0x00000007ff067e24 */ /* 0x004fe2000f8e00ff */
[----:B----4-:R-:W-:Y:S02]  /*04b0*/  I2FP.F32.S32 R4, R10 ;  /* 0x0000000a00047245 */ /* 0x010fe40000201400 */
[----:B-----5:R-:W-:-:S05]  /*04c0*/  I2FP.F32.S32 R15, R12 ;  /* 0x0000000c000f7245 */ /* 0x020fca0000201400 */
[----:B------:R-:W-:-:S04]  /*04d0*/  FADD R4, R4, R15 ;  /* 0x0000000f04047221 */ /* 0x000fc80000000000 */
[----:B------:R-:W-:-:S04]  /*04e0*/  FMUL R15, R4, 0.5 ;  /* 0x3f000000040f7820 */ /* 0x000fc80000400000 */
[----:B-1----:R-:W-:-:S05]  /*04f0*/  FFMA R4, R15, R16, 1 ;  /* 0x3f8000000f047423 */ /* 0x002fca0000000010 */
[----:B------:R-:W-:-:S05]  /*0500*/  FMNMX R4, R4, R17, PT ;  /* 0x0000001104047209 */ /* 0x000fca0003800000 */
[----:B---3--:R-:W-:Y:S01]  /*0510*/  FMUL R4, R4, UR6 ;  /* 0x0000000604047c20 */ /* 0x008fe20008400000 */
[----:B------:R-:W-:Y:S06]  /*0520*/  BRA `(.L_x_181) ;  /* 0x0000000000107947 */ /* 0x000fec0003800000 */
.L_x_182:
[----:B------:R-:W0:Y:S01]  /*0530*/  LDCU.64 UR6, c[0x3][0x58] ;  /* 0x00c00b00ff0677ac */ /* 0x000e220008000a00 */
[----:B------:R-:W-:Y:S02]  /*0540*/  PLOP3.LUT P0, PT, PT, PT, PT, 0x80, 0x8 ;  /* 0x000000000008781c */ /* 0x000fe40003f0f070 */
[----:B0-----:R-:W-:Y:S01]  /*0550*/  MOV R4, UR6 ;  /* 0x0000000600047c02 */ /* 0x001fe20008000f00 */
[----:B------:R-:W-:-:S10]  /*0560*/  IMAD.U32 R6, RZ, RZ, UR7 ;  /* 0x00000007ff067e24 */ /* 0x000fd4000f8e00ff */
.L_x_181:
[----:B------:R-:W-:Y:S05]  /*0570*/  BSYNC.RECONVERGENT B0 ;  /* 0x0000000000007941 */ /* 0x000fea0003800200 */
.L_x_179:
[----:B------:R-:W-:Y:S01]  /*0580*/  FSETP.GT.AND P1, PT, R9, 9.9999999747524270788e-07, PT ;  /* 0x358637bd0900780b */ /* 0x000fe20003f24000 */
[----:B---3--:R-:W-:Y:S01]  /*0590*/  FADD R11, -R6, R9 ;  /* 0x00000009060b7221 */ /* 0x008fe20000000100 */
[----:B------:R-:W-:Y:S01]  /*05a0*/  BSSY.RECONVERGENT B0, `(.L_x_183) ;  /* 0x0000031000007945 */ /* 0x000fe20003800200 */
[----:B------:R-:W-:Y:S02]  /*05b0*/  HFMA2 R8, -RZ, RZ, 0, 0 ;  /* 0x00000000ff087431 */ /* 0x000fe400000001ff */
[----:B--2---:R-:W-:Y:S01]  /*05c0*/  FMUL R4, R11, R4 ;  /* 0x000000040b047220 */ /* 0x004fe20000400000 */
[----:B------:R-:W-:-:S07]  /*05d0*/  CS2R R10, SRZ ;  /* 0x00000000000a7805 */ /* 0x000fce000001ff00 */
        /* <DEDUP_REMOVED lines=11> */
[----:B------:R-:W-:-:S07]  /*0690*/  MOV R12, 0x6b0 ;  /* 0x000006b0000c7802 */ /* 0x000fce0000000f00 */
[----:B------:R-:W-:Y:S05]  /*06a0*/  CALL.REL.NOINC `($__internal_7_$__cuda_sm3x_div_rn_noftz_f32_slowpath) ;  /* 0x0000000400747944 */ /* 0x000fea0003c00000 */
[----:B------:R-:W-:-:S07]  /*06b0*/  MOV R8, R3 ;  /* 0x0000000300087202 */ /* 0x000fce0000000f00 */
.L_x_186:
[----:B------:R-:W-:Y:S05]  /*06c0*/  BSYNC.RECONVERGENT B1 ;  /* 0x0000000000017941 */ /* 0x000fea0003800200 */
.L_x_185:
        /* <DEDUP_REMOVED lines=12> */
[----:B------:R-:W-:Y:S05]  /*0790*/  CALL.REL.NOINC `($__internal_7_$__cuda_sm3x_div_rn_noftz_f32_slowpath) ;  /* 0x0000000400387944 */ /* 0x000fea0003c00000 */
[----:B------:R-:W-:-:S07]  /*07a0*/  IMAD.MOV.U32 R10, RZ, RZ, R3 ;  /* 0x000000ffff0a7224 */ /* 0x000fce00078e0003 */
.L_x_188:
[----:B------:R-:W-:Y:S05]  /*07b0*/  BSYNC.RECONVERGENT B1 ;  /* 0x0000000000017941 */ /* 0x000fea0003800200 */
.L_x_187:
        /* <DEDUP_REMOVED lines=12> */
[----:B------:R-:W-:Y:S05]  /*0880*/  CALL.REL.NOINC `($__internal_7_$__cuda_sm3x_div_rn_noftz_f32_slowpath) ;  /* 0x0000000000fc7944 */ /* 0x000fea0003c00000 */
[----:B------:R-:W-:-:S07]  /*0890*/  MOV R11, R3 ;  /* 0x00000003000b7202 */ /* 0x000fce0000000f00 */
.L_x_189:
[----:B------:R-:W-:Y:S05]  /*08a0*/  BSYNC.RECONVERGENT B1 ;  /* 0x0000000000017941 */ /* 0x000fea0003800200 */
.L_x_184:
[----:B------:R-:W-:Y:S05]  /*08b0*/  BSYNC.RECONVERGENT B0 ;  /* 0x0000000000007941 */ /* 0x000fea0003800200 */
.L_x_183:
        /* <DEDUP_REMOVED lines=13> */
.L_x_191:
[----:B------:R-:W-:Y:S05]  /*0990*/  BSYNC.RECONVERGENT B0 ;  /* 0x0000000000007941 */ /* 0x000fea0003800200 */
.L_x_190:
[C---:B------:R-:W-:Y:S01]  /*09a0*/  FMUL R13, R3.reuse, R8 ;  /* 0x00000008030d7220 */ /* 0x040fe20000400000 */
[C---:B------:R-:W-:Y:S01]  /*09b0*/  FMUL R15, R3.reuse, R10 ;  /* 0x0000000a030f7220 */ /* 0x040fe20000400000 */
[----:B------:R-:W-:Y:S01]  /*09c0*/  FMUL R17, R3, R11 ;  /* 0x0000000b03117220 */ /* 0x000fe20000400000 */
[----:B------:R-:W-:Y:S06]  /*09d0*/  @P0 BRA `(.L_x_192) ;  /* 0x0000000000180947 */ /* 0x000fec0003800000 */
[----:B------:R-:W0:Y:S02]  /*09e0*/  LDC.64 R2, c[0x0][0x3a8] ;  /* 0x0000ea00ff027b82 */ /* 0x000e240000000a00 */
[----:B0-----:R-:W-:-:S05]  /*09f0*/  IMAD.WIDE R2, R7, 0xc, R2 ;  /* 0x0000000c07027825 */ /* 0x001fca00078e0202 */
[----:B------:R-:W-:Y:S04]  /*0a00*/  REDG.E.ADD.F32.FTZ.RN.STRONG.GPU desc[UR4][R2.64], R13 ;  /* 0x0000000d020079a6 */ /* 0x000fe8000c12f304 */
[----:B------:R-:W-:Y:S04]  /*0a10*/  REDG.E.ADD.F32.FTZ.RN.STRONG.GPU desc[UR4][R2.64+0x4], R15 ;  /* 0x0000040f020079a6 */ /* 0x000fe8000c12f304 */
[----:B------:R-:W-:Y:S01]  /*0a20*/  REDG.E.ADD.F32.FTZ.RN.STRONG.GPU desc[UR4][R2.64+0x8], R17 ;  /* 0x00000811020079a6 */ /* 0x000fe2000c12f304 */
[----:B------:R-:W-:Y:S05]  /*0a30*/  EXIT ;  /* 0x000000000000794d */ /* 0x000fea0003800000 */
.L_x_192:
[----:B------:R-:W0:Y:S01]  /*0a40*/  LDC.64 R2, c[0x0][0x3a8] ;  /* 0x0000ea00ff027b82 */ /* 0x000e220000000a00 */
[----:B------:R-:W-:Y:S01]  /*0a50*/  FADD R9, -R13, -RZ ;  /* 0x800000ff0d097221 */ /* 0x000fe20000000100 */
[----:B------:R-:W-:Y:S01]  /*0a60*/  FADD R11, -R17, -RZ ;  /* 0x800000ff110b7221 */ /* 0x000fe20000000100 */
[----:B0-----:R-:W-:-:S04]  /*0a70*/  IMAD.WIDE R6, R7, 0xc, R2 ;  /* 0x0000000c07067825 */ /* 0x001fc800078e0202 */
[----:B------:R-:W-:-:S04]  /*0a80*/  IMAD.WIDE R2, R5, 0xc, R2 ;  /* 0x0000000c05027825 */ /* 0x000fc800078e0202 */
[----:B------:R-:W-:Y:S01]  /*0a90*/  FADD R5, -R15, -RZ ;  /* 0x800000ff0f057221 */ /* 0x000fe20000000100 */
[----:B------:R-:W-:Y:S04]  /*0aa0*/  REDG.E.ADD.F32.FTZ.RN.STRONG.GPU desc[UR4][R6.64], R13 ;  /* 0x0000000d060079a6 */ /* 0x000fe8000c12f304 */
[----:B------:R-:W-:Y:S04]  /*0ab0*/  REDG.E.ADD.F32.FTZ.RN.STRONG.GPU desc[UR4][R6.64+0x4], R15 ;  /* 0x0000040f060079a6 */ /* 0x000fe8000c12f304 */
[----:B------:R-:W-:Y:S04]  /*0ac0*/  REDG.E.ADD.F32.FTZ.RN.STRONG.GPU desc[UR4][R6.64+0x8], R17 ;  /* 0x00000811060079a6 */ /* 0x000fe8000c12f304 */
[----:B------:R-:W-:Y:S04]  /*0ad0*/  REDG.E.ADD.F32.FTZ.RN.STRONG.GPU desc[UR4][R2.64], R9 ;  /* 0x00000009020079a6 */ /* 0x000fe8000c12f304 */
[----:B------:R-:W-:Y:S04]  /*0ae0*/  REDG.E.ADD.F32.FTZ.RN.STRONG.GPU desc[UR4][R2.64+0x4], R5 ;  /* 0x00000405020079a6 */ /* 0x000fe8000c12f304 */
[----:B------:R-:W-:Y:S01]  /*0af0*/  REDG.E.ADD.F32.FTZ.RN.STRONG.GPU desc[UR4][R2.64+0x8], R11 ;  /* 0x0000080b020079a6 */ /* 0x000fe2000c12f304 */
[----:B------:R-:W-:Y:S05]  /*0b00*/  EXIT ;  /* 0x000000000000794d */ /* 0x000fea0003800000 */
        .weak           $__internal_6_$__cuda_sm20_sqrt_rn_f32_slowpath
        .type           $__internal_6_$__cuda_sm20_sqrt_rn_f32_slowpath,@function
        .size           $__internal_6_$__cuda_sm20_sqrt_rn_f32_slowpath,($__internal_7_$__cuda_sm3x_div_rn_noftz_f32_slowpath - $__internal_6_$__cuda_sm20_sqrt_rn_f32_slowpath)
$__internal_6_$__cuda_sm20_sqrt_rn_f32_slowpath:
[----:B------:R-:W-:-:S13]  /*0b10*/  LOP3.LUT P0, RZ, R4, 0x7fffffff, RZ, 0xc0, !PT ;  /* 0x7fffffff04ff7812 */ /* 0x000fda000780c0ff */
[----:B------:R-:W-:Y:S01]  /*0b20*/  @!P0 IMAD.MOV.U32 R8, RZ, RZ, R4 ;  /* 0x000000ffff088224 */ /* 0x000fe200078e0004 */
        /* <DEDUP_REMOVED lines=12> */
[----:B------:R-:W-:Y:S02]  /*0bf0*/  @!P0 IMAD.MOV.U32 R8, RZ, RZ, R4 ;  /* 0x000000ffff088224 */ /* 0x000fe400078e0004 */
[----:B------:R-:W-:-:S04]  /*0c00*/  @P0 FADD.FTZ R11, -R10, -RZ ;  /* 0x800000ff0a0b0221 */ /* 0x000fc80000010100 */
[----:B------:R-:W-:-:S04]  /*0c10*/  @P0 FFMA R11, R10, R11, R9 ;  /* 0x0000000b0a0b0223 */ /* 0x000fc80000000009 */
[----:B------:R-:W-:-:S04]  /*0c20*/  @P0 FFMA R11, R11, R12, R10 ;  /* 0x0000000c0b0b0223 */ /* 0x000fc8000000000a */
[----:B------:R-:W-:-:S07]  /*0c30*/  @P0 FMUL.FTZ R8, R11, 2.3283064365386962891e-10 ;  /* 0x2f8000000b080820 */ /* 0x000fce0000410000 */
.L_x_193:
[----:B------:R-:W-:Y:S01]  /*0c40*/  HFMA2 R9, -RZ, RZ, 0, 0 ;  /* 0x00000000ff097431 */ /* 0x000fe200000001ff */
[----:B------:R-:W-:Y:S01]  /*0c50*/  MOV R4, R8 ;  /* 0x0000000800047202 */ /* 0x000fe20000000f00 */
[----:B------:R-:W-:-:S04]  /*0c60*/  IMAD.MOV.U32 R8, RZ, RZ, R13 ;  /* 0x000000ffff087224 */ /* 0x000fc800078e000d */
[----:B------:R-:W-:Y:S05]  /*0c70*/  RET.REL.NODEC R8 `(apply_ontology_relationship_force) ;  /* 0xfffffff008e07950 */ /* 0x000fea0003c3ffff */
        .weak           $__internal_7_$__cuda_sm3x_div_rn_noftz_f32_slowpath
        .type           $__internal_7_$__cuda_sm3x_div_rn_noftz_f32_slowpath,@function
        .size           $__internal_7_$__cuda_sm3x_div_rn_noftz_f32_slowpath,(.L_x_537 - $__internal_7_$__cuda_sm3x_div_rn_noftz_f32_slowpath)
$__internal_7_$__cuda_sm3x_div_rn_noftz_f32_slowpath:
[----:B------:R-:W-:Y:S01]  /*0c80*/  SHF.R.U32.HI R14, RZ, 0x17, R6 ;  /* 0x00000017ff0e7819 */ /* 0x000fe20000011606 */
[----:B------:R-:W-:Y:S01]  /*0c90*/  BSSY.RECONVERGENT B2, `(.L_x_194) ;  /* 0x0000062000027945 */ /* 0x000fe20003800200 */
[----:B------:R-:W-:Y:S02]  /*0ca0*/  SHF.R.U32.HI R13, RZ, 0x17, R3 ;  /* 0x00000017ff0d7819 */ /* 0x000fe40000011603 */
[----:B------:R-:W-:Y:S02]  /*0cb0*/  LOP3.LUT R14, R14, 0xff, RZ, 0xc0, !PT ;  /* 0x000000ff0e0e7812 */ /* 0x000fe400078ec0ff */
[----:B------:R-:W-:-:S03]  /*0cc0*/  LOP3.LUT R17, R13, 0xff, RZ, 0xc0, !PT ;  /* 0x000000ff0d117812 */ /* 0x000fc600078ec0ff */
[----:B------:R-:W-:Y:S01]  /*0cd0*/  VIADD R16, R14, 0xffffffff ;  /* 0xffffffff0e107836 */ /* 0x000fe20000000000 */
[----:B------:R-:W-:-:S04]  /*0ce0*/  IADD3 R15, PT, PT, R17, -0x1, RZ ;  /* 0xffffffff110f7810 */ /* 0x000fc80007ffe0ff */
        /* <DEDUP_REMOVED lines=23> */
[----:B------:R-:W-:Y:S02]  /*0e60*/  @!P1 IMAD.MOV.U32 R13, RZ, RZ, -0x40 ;  /* 0xffffffc0ff0d9424 */ /* 0x000fe400078e00ff */
[----:B------:R-:W-:Y:S01]  /*0e70*/  @!P1 FFMA R3, R3, 1.84467440737095516160e+19, RZ ;  /* 0x5f80000003039823 */ /* 0x000fe200000000ff */
[----:B------:R-:W-:Y:S02]  /*0e80*/  @!P2 FFMA R6, R6, 1.84467440737095516160e+19, RZ ;  /* 0x5f8000000606a823 */ /* 0x000fe400000000ff */
[----:B------:R-:W-:-:S07]  /*0e90*/  @!P2 IADD3 R13, PT, PT, R13, 0x40, RZ ;  /* 0x000000400d0da810 */ /* 0x000fce0007ffe0ff */
.L_x_195:
[----:B------:R-:W-:Y:S01]  /*0ea0*/  LEA R15, R14, 0xc0800000, 0x17 ;  /* 0xc08000000e0f7811 */ /* 0x000fe200078eb8ff */
[----:B------:R-:W-:Y:S03]  /*0eb0*/  BSSY.RECONVERGENT B3, `(.L_x_200) ;  /* 0x0000036000037945 */ /* 0x000fe60003800200 */
[----:B------:R-:W-:Y:S01]  /*0ec0*/  IADD3 R16, PT, PT, -R15, R6, RZ ;  /* 0x000000060f107210 */ /* 0x000fe20007ffe1ff */
[----:B------:R-:W-:-:S03]  /*0ed0*/  VIADD R15, R17, 0xffffff81 ;  /* 0xffffff81110f7836 */ /* 0x000fc60000000000 */
[----:B------:R0:W1:Y:S01]  /*0ee0*/  MUFU.RCP R6, R16 ;  /* 0x0000001000067308 */ /* 0x0000620000001000 */
[----:B------:R-:W-:Y:S01]  /*0ef0*/  FADD.FTZ R18, -R16, -RZ ;  /* 0x800000ff10127221 */ /* 0x000fe20000010100 */
[C---:B------:R-:W-:Y:S01]  /*0f00*/  IMAD R3, R15.reuse, -0x800000, R3 ;  /* 0xff8000000f037824 */ /* 0x040fe200078e0203 */
[----:B0-----:R-:W-:-:S04]  /*0f10*/  IADD3 R16, PT, PT, R15, 0x7f, -R14 ;  /* 0x0000007f0f107810 */ /* 0x001fc80007ffe80e */
[----:B------:R-:W-:Y:S01]  /*0f20*/  IADD3 R16, PT, PT, R16, R13, RZ ;  /* 0x0000000d10107210 */ /* 0x000fe20007ffe0ff */
[----:B-1----:R-:W-:-:S04]  /*0f30*/  FFMA R17, R6, R18, 1 ;  /* 0x3f80000006117423 */ /* 0x002fc80000000012 */
        /* <DEDUP_REMOVED lines=8> */
[----:B------:R-:W-:-:S05]  /*0fc0*/  IADD3 R17, PT, PT, R14, R16, RZ ;  /* 0x000000100e117210 */ /* 0x000fca0007ffe0ff */
        /* <DEDUP_REMOVED lines=11> */
[C---:B------:R-:W-:Y:S02]  /*1080*/  IADD3 R15, PT, PT, R17.reuse, 0x20, RZ ;  /* 0x00000020110f7810 */ /* 0x040fe40007ffe0ff */
[----:B------:R-:W-:Y:S02]  /*1090*/  ISETP.NE.AND P3, PT, R17, RZ, PT ;  /* 0x000000ff1100720c */ /* 0x000fe40003f65270 */
[----:B------:R-:W-:Y:S01]  /*10a0*/  LOP3.LUT R14, R13, 0x7fffff, RZ, 0xc0, !PT ;  /* 0x007fffff0d0e7812 */ /* 0x000fe200078ec0ff */
[CCC-:B------:R-:W-:Y:S01]  /*10b0*/  FFMA.RP R13, R6.reuse, R18.reuse, R19.reuse ;  /* 0x00000012060d7223 */ /* 0x1c0fe20000008013 */
[----:B------:R-:W-:Y:S01]  /*10c0*/  FFMA.RM R6, R6, R18, R19 ;  /* 0x0000001206067223 */ /* 0x000fe20000004013 */
        /* <DEDUP_REMOVED lines=16> */
.L_x_202:
[----:B------:R-:W-:-:S04]  /*11d0*/  LOP3.LUT R3, R3, 0x80000000, RZ, 0xc0, !PT ;  /* 0x8000000003037812 */ /* 0x000fc800078ec0ff */
[----:B------:R-:W-:Y:S01]  /*11e0*/  LOP3.LUT R3, R3, 0x7f800000, RZ, 0xfc, !PT ;  /* 0x7f80000003037812 */ /* 0x000fe200078efcff */
[----:B------:R-:W-:Y:S06]  /*11f0*/  BRA `(.L_x_203) ;  /* 0x0000000000047947 */ /* 0x000fec0003800000 */
.L_x_201:
[----:B------:R-:W-:-:S07]  /*1200*/  LEA R3, R16, R3, 0x17 ;  /* 0x0000000310037211 */ /* 0x000fce00078eb8ff */
.L_x_203:
[----:B------:R-:W-:Y:S05]  /*1210*/  BSYNC.RECONVERGENT B3 ;  /* 0x0000000000037941 */ /* 0x000fea0003800200 */
.L_x_200:
[----:B------:R-:W-:Y:S05]  /*1220*/  BRA `(.L_x_204) ;  /* 0x0000000000207947 */ /* 0x000fea0003800000 */
.L_x_199:
[----:B------:R-:W-:-:S04]  /*1230*/  LOP3.LUT R3, R6, 0x80000000, R3, 0x48, !PT ;  /* 0x8000000006037812 */ /* 0x000fc800078e4803 */
[----:B------:R-:W-:Y:S01]  /*1240*/  LOP3.LUT R3, R3, 0x7f800000, RZ, 0xfc, !PT ;  /* 0x7f80000003037812 */ /* 0x000fe200078efcff */
[----:B------:R-:W-:Y:S06]  /*1250*/  BRA `(.L_x_204) ;  /* 0x0000000000147947 */ /* 0x000fec0003800000 */
.L_x_198:
[----:B------:R-:W-:Y:S01]  /*1260*/  LOP3.LUT R3, R6, 0x80000000, R3, 0x48, !PT ;  /* 0x8000000006037812 */ /* 0x000fe200078e4803 */
[----:B------:R-:W-:Y:S06]  /*1270*/  BRA `(.L_x_204) ;  /* 0x00000000000c7947 */ /* 0x000fec0003800000 */
.L_x_197:
[----:B------:R-:W0:Y:S01]  /*1280*/  MUFU.RSQ R3, -QNAN ;  /* 0xffc0000000037908 */ /* 0x000e220000001400 */
[----:B------:R-:W-:Y:S05]  /*1290*/  BRA `(.L_x_204) ;  /* 0x0000000000047947 */ /* 0x000fea0003800000 */
.L_x_196:
[----:B------:R-:W-:-:S07]  /*12a0*/  FADD.FTZ R3, R3, R6 ;  /* 0x0000000603037221 */ /* 0x000fce0000010000 */
.L_x_204:
[----:B------:R-:W-:Y:S05]  /*12b0*/  BSYNC.RECONVERGENT B2 ;  /* 0x0000000000027941 */ /* 0x000fea0003800200 */
.L_x_194:
[----:B------:R-:W-:-:S04]  /*12c0*/  HFMA2 R13, -RZ, RZ, 0, 0 ;  /* 0x00000000ff0d7431 */ /* 0x000fc800000001ff */
[----:B0-----:R-:W-:Y:S05]  /*12d0*/  RET.REL.NODEC R12 `(apply_ontology_relationship_force) ;  /* 0xffffffec0c487950 */ /* 0x001fea0003c3ffff */
.L_x_205:
        /* <DEDUP_REMOVED lines=10> */
.L_x_537:


//--------------------- .text.finalize_type_centroids --------------------------
	.section	.text.finalize_type_centroids,"ax",@progbits
	.align	128
        .global         finalize_type_centroids
        .type           finalize_type_centroids,@function
        .size           finalize_type_centroids,(.L_x_538 - finalize_type_centroids)
        .other          finalize_type_centroids,@"STO_CUDA_ENTRY STV_DEFAULT"
finalize_type_centroids:
.text.finalize_type_centroids:
        /* <DEDUP_REMOVED lines=28> */
[----:B------:R-:W-:Y:S05]  /*01c0*/  CALL.REL.NOINC `($__internal_8_$__cuda_sm3x_div_rn_noftz_f32_slowpath) ;  /* 0x0000000000907944 */ /* 0x000fea0003c00000 */
[----:B------:R-:W-:-:S07]  /*01d0*/  IMAD.MOV.U32 R7, RZ, RZ, R0 ;  /* 0x000000ffff077224 */ /* 0x000fce00078e0000 */
.L_x_207:
[----:B------:R-:W-:Y:S05]  /*01e0*/  BSYNC.RECONVERGENT B0 ;  /* 0x0000000000007941 */ /* 0x000fea0003800200 */
.L_x_206:
        /* <DEDUP_REMOVED lines=13> */
[----:B------:R-:W-:Y:S05]  /*02c0*/  CALL.REL.NOINC `($__internal_8_$__cuda_sm3x_div_rn_noftz_f32_slowpath) ;  /* 0x0000000000507944 */ /* 0x000fea0003c00000 */
[----:B------:R-:W-:-:S07]  /*02d0*/  IMAD.MOV.U32 R9, RZ, RZ, R0 ;  /* 0x000000ffff097224 */ /* 0x000fce00078e0000 */
.L_x_209:
[----:B------:R-:W-:Y:S05]  /*02e0*/  BSYNC.RECONVERGENT B0 ;  /* 0x0000000000007941 */ /* 0x000fea0003800200 */
.L_x_208:
        /* <DEDUP_REMOVED lines=15> */
.L_x_211:
[----:B------:R-:W-:Y:S05]  /*03e0*/  BSYNC.RECONVERGENT B0 ;  /* 0x0000000000007941 */ /* 0x000fea0003800200 */
.L_x_210:
[----:B------:R-:W-:Y:S01]  /*03f0*/  STG.E desc[UR4][R4.64+0x8], R7 ;  /* 0x0000080704007986 */ /* 0x000fe2000c101904 */
[----:B------:R-:W-:Y:S05]  /*0400*/  EXIT ;  /* 0x000000000000794d */ /* 0x000fea0003800000 */
        .weak           $__internal_8_$__cuda_sm3x_div_rn_noftz_f32_slowpath
        .type           $__internal_8_$__cuda_sm3x_div_rn_noftz_f32_slowpath,@function
        .size           $__internal_8_$__cuda_sm3x_div_rn_noftz_f32_slowpath,(.L_x_538 - $__internal_8_$__cuda_sm3x_div_rn_noftz_f32_slowpath)
$__internal_8_$__cuda_sm3x_div_rn_noftz_f32_slowpath:
        /* <DEDUP_REMOVED lines=35> */
.L_x_213:
        /* <DEDUP_REMOVED lines=51> */
.L_x_220:
[----:B------:R-:W-:-:S04]  /*0970*/  LOP3.LUT R0, R0, 0x80000000, RZ, 0xc0, !PT ;  /* 0x8000000000007812 */ /* 0x000fc800078ec0ff */
[----:B------:R-:W-:Y:S01]  /*0980*/  LOP3.LUT R0, R0, 0x7f800000, RZ, 0xfc, !PT ;  /* 0x7f80000000007812 */ /* 0x000fe200078efcff */
[----:B------:R-:W-:Y:S06]  /*0990*/  BRA `(.L_x_221) ;  /* 0x0000000000047947 */ /* 0x000fec0003800000 */
.L_x_219:
[----:B------:R-:W-:-:S07]  /*09a0*/  IMAD R0, R9, 0x800000, R0 ;  /* 0x0080000009007824 */ /* 0x000fce00078e0200 */
.L_x_221:
[----:B------:R-:W-:Y:S05]  /*09b0*/  BSYNC.RECONVERGENT B2 ;  /* 0x0000000000027941 */ /* 0x000fea0003800200 */
.L_x_218:
[----:B------:R-:W-:Y:S05]  /*09c0*/  BRA `(.L_x_222) ;  /* 0x0000000000207947 */ /* 0x000fea0003800000 */
.L_x_217:
[----:B------:R-:W-:-:S04]  /*09d0*/  LOP3.LUT R0, R7, 0x80000000, R0, 0x48, !PT ;  /* 0x8000000007007812 */ /* 0x000fc800078e4800 */
[----:B------:R-:W-:Y:S01]  /*09e0*/  LOP3.LUT R0, R0, 0x7f800000, RZ, 0xfc, !PT ;  /* 0x7f80000000007812 */ /* 0x000fe200078efcff */
[----:B------:R-:W-:Y:S06]  /*09f0*/  BRA `(.L_x_222) ;  /* 0x0000000000147947 */ /* 0x000fec0003800000 */
.L_x_216:
[----:B------:R-:W-:Y:S01]  /*0a00*/  LOP3.LUT R0, R7, 0x80000000, R0, 0x48, !PT ;  /* 0x8000000007007812 */ /* 0x000fe200078e4800 */
[----:B------:R-:W-:Y:S06]  /*0a10*/  BRA `(.L_x_222) ;  /* 0x00000000000c7947 */ /* 0x000fec0003800000 */
.L_x_215:
[----:B------:R-:W0:Y:S01]  /*0a20*/  MUFU.RSQ R0, -QNAN ;  /* 0xffc0000000007908 */ /* 0x000e220000001400 */
[----:B------:R-:W-:Y:S05]  /*0a30*/  BRA `(.L_x_222) ;  /* 0x0000000000047947 */ /* 0x000fea0003800000 */
.L_x_214:
[----:B------:R-:W-:-:S07]  /*0a40*/  FADD.FTZ R0, R0, R3 ;  /* 0x0000000300007221 */ /* 0x000fce0000010000 */
.L_x_222:
[----:B------:R-:W-:Y:S05]  /*0a50*/  BSYNC.RECONVERGENT B1 ;  /* 0x0000000000017941 */ /* 0x000fea0003800200 */
.L_x_212:
[----:B------:R-:W-:Y:S02]  /*0a60*/  IMAD.MOV.U32 R6, RZ, RZ, R2 ;  /* 0x000000ffff067224 */ /* 0x000fe400078e0002 */
[----:B------:R-:W-:-:S04]  /*0a70*/  IMAD.MOV.U32 R7, RZ, RZ, 0x0 ;  /* 0x00000000ff077424 */ /* 0x000fc800078e00ff */
[----:B0-----:R-:W-:Y:S05]  /*0a80*/  RET.REL.NODEC R6 `(finalize_type_centroids) ;  /* 0xfffffff4065c7950 */ /* 0x001fea0003c3ffff */
.L_x_223:
        /* <DEDUP_REMOVED lines=15> */
.L_x_538:


//--------------------- .text.calculate_type_centroids --------------------------
	.section	.text.calculate_type_centroids,"ax",@progbits
	.align	128
        .global         calculate_type_centroids
        .type           calculate_type_centroids,@function
        .size           calculate_type_centroids,(.L_x_556 - calculate_type_centroids)
        .other          calculate_type_centroids,@"STO_CUDA_ENTRY STV_DEFAULT"
calculate_type_centroids:
.text.calculate_type_centroids:
        /* <DEDUP_REMOVED lines=10> */
[----:B------:R-:W2:Y:S01]  /*00a0*/  LDCU UR6, c[0x0][0x3a4] ;  /* 0x00007480ff0677ac */ /* 0x000ea20008000800 */
[----:B0-----:R-:W-:-:S05]  /*00b0*/  IMAD.WIDE R2, R7, 0x4, R2 ;  /* 0x0000000407027825 */ /* 0x001fca00078e0202 */
[----:B-1----:R-:W2:Y:S02]  /*00c0*/  LDG.E R9, desc[UR4][R2.64] ;  /* 0x0000000402097981 */ /* 0x002ea4000c1e1900 */
[----:B--2---:R-:W-:-:S04]  /*00d0*/  ISETP.GE.AND P0, PT, R9, UR6, PT ;  /* 0x0000000609007c0c */ /* 0x004fc8000bf06270 */
[----:B------:R-:W-:-:S13]  /*00e0*/  ISETP.LT.OR P0, PT, R9, RZ, P0 ;  /* 0x000000ff0900720c */ /* 0x000fda0000701670 */
[----:B------:R-:W-:Y:S05]  /*00f0*/  @P0 EXIT ;  /* 0x000000000000094d */ /* 0x000fea0003800000 */
        /* <DEDUP_REMOVED lines=15> */
.L_x_224:
        /* <DEDUP_REMOVED lines=9> */
.L_x_556:


//--------------------- .text.calculate_hierarchy_levels --------------------------
	.section	.text.calculate_hierarchy_levels,"ax",@progbits
	.align	128
        .global         calculate_hierarchy_levels
        .type           calculate_hierarchy_levels,@function
        .size           calculate_hierarchy_levels,(.L_x_557 - calculate_hierarchy_levels)
        .other          calculate_hierarchy_levels,@"STO_CUDA_ENTRY STV_DEFAULT"
calculate_hierarchy_levels:
.text.calculate_hierarchy_levels:
        /* <DEDUP_REMOVED lines=12> */
[----:B--2---:R-:W-:-:S13]  /*00c0*/  ISETP.NE.AND P0, PT, R2, 0x2, PT ;  /* 0x000000020200780c */ /* 0x004fda0003f05270 */
[----:B------:R-:W-:Y:S05]  /*00d0*/  @P0 EXIT ;  /* 0x000000000000094d */ /* 0x000fea0003800000 */
[----:B------:R-:W0:Y:S08]  /*00e0*/  LDC.64 R2, c[0x0][0x380] ;  /* 0x0000e000ff027b82 */ /* 0x000e300000000a00 */
[----:B------:R-:W1:Y:S08]  /*00f0*/  LDC.64 R8, c[0x0][0x398] ;  /* 0x0000e600ff087b82 */ /* 0x000e700000000a00 */
[----:B------:R-:W2:Y:S01]  /*0100*/  LDC.64 R4, c[0x0][0x388] ;  /* 0x0000e200ff047b82 */ /* 0x000ea20000000a00 */
[----:B0-----:R-:W-:-:S06]  /*0110*/  IMAD.WIDE R2, R11, 0x4, R2 ;  /* 0x000000040b027825 */ /* 0x001fcc00078e0202 */
[----:B------:R-:W1:Y:S02]  /*0120*/  LDG.E R3, desc[UR4][R2.64] ;  /* 0x0000000402037981 */ /* 0x000e64000c1e1900 */
[----:B-1----:R-:W-:-:S06]  /*0130*/  IMAD.WIDE R6, R3, 0x4, R8 ;  /* 0x0000000403067825 */ /* 0x002fcc00078e0208 */
[----:B------:R-:W3:Y:S01]  /*0140*/  LDG.E R6, desc[UR4][R6.64] ;  /* 0x0000000406067981 */ /* 0x000ee2000c1e1900 */
[----:B--2---:R-:W-:Y:S01]  /*0150*/  IMAD.WIDE R4, R11, 0x4, R4 ;  /* 0x000000040b047825 */ /* 0x004fe200078e0204 */
[----:B---3--:R-:W-:-:S13]  /*0160*/  ISETP.GE.AND P0, PT, R6, RZ, PT ;  /* 0x000000ff0600720c */ /* 0x008fda0003f06270 */
[----:B------:R-:W-:Y:S05]  /*0170*/  @!P0 EXIT ;  /* 0x000000000000894d */ /* 0x000fea0003800000 */
[----:B------:R-:W2:Y:S01]  /*0180*/  LDG.E R3, desc[UR4][R4.64] ;  /* 0x0000000404037981 */ /* 0x000ea2000c1e1900 */
[----:B------:R-:W-:Y:S01]  /*0190*/  IADD3 R7, PT, PT, R6, 0x1, RZ ;  /* 0x0000000106077810 */ /* 0x000fe20007ffe0ff */
[----:B--2---:R-:W-:-:S06]  /*01a0*/  IMAD.WIDE R2, R3, 0x4, R8 ;  /* 0x0000000403027825 */ /* 0x004fcc00078e0208 */
[----:B------:R-:W2:Y:S02]  /*01b0*/  ATOMG.E.MAX.S32.STRONG.GPU PT, R3, desc[UR4][R2.64], R7 ;  /* 0x80000007020379a8 */ /* 0x000ea400091ef304 */
[----:B--2---:R-:W-:-:S13]  /*01c0*/  ISETP.GT.AND P0, PT, R3, R6, PT ;  /* 0x000000060300720c */ /* 0x004fda0003f04270 */
[----:B------:R-:W-:Y:S05]  /*01d0*/  @P0 EXIT ;  /* 0x000000000000094d */ /* 0x000fea0003800000 */
[----:B------:R-:W0:Y:S01]  /*01e0*/  LDC.64 R2, c[0x0][0x3a0] ;  /* 0x0000e800ff027b82 */ /* 0x000e220000000a00 */
[----:B------:R-:W-:-:S05]  /*01f0*/  HFMA2 R0, -RZ, RZ, 0, 5.9604644775390625e-08 ;  /* 0x00000001ff007431 */ /* 0x000fca00000001ff */
[----:B0-----:R-:W-:Y:S01]  /*0200*/  STG.E.U8 desc[UR4][R2.64], R0 ;  /* 0x0000000002007986 */ /* 0x001fe2000c101104 */
[----:B------:R-:W-:Y:S05]  /*0210*/  EXIT ;  /* 0x000000000000794d */ /* 0x000fea0003800000 */
.L_x_225:
        /* <DEDUP_REMOVED lines=14> */
.L_x_557:


//--------------------- .text.apply_attribute_spring_force --------------------------
	.section	.text.apply_attribute_spring_force,"ax",@progbits
	.align	128
        .global         apply_attribute_spring_force
        .type           apply_attribute_spring_force,@function
        .size           apply_attribute_spring_force,(.L_x_540 - apply_attribute_spring_force)
        .other          apply_attribute_spring_force,@"STO_CUDA_ENTRY STV_DEFAULT"
apply_attribute_spring_force:
.text.apply_attribute_spring_force:
        /* <DEDUP_REMOVED lines=14> */
[----:B0-----:R-:W-:-:S05]  /*00e0*/  IMAD.WIDE R2, R4, 0x4, R2 ;  /* 0x0000000404027825 */ /* 0x001fca00078e0202 */
[----:B-1----:R-:W3:Y:S01]  /*00f0*/  LDG.E R5, desc[UR4][R2.64] ;  /* 0x0000000402057981 */ /* 0x002ee2000c1e1900 */
[----:B--2---:R-:W-:-:S06]  /*0100*/  IMAD.WIDE R6, R4, 0x4, R6 ;  /* 0x0000000404067825 */ /* 0x004fcc00078e0206 */
[----:B------:R-:W2:Y:S01]  /*0110*/  LDG.E R6, desc[UR4][R6.64] ;  /* 0x0000000406067981 */ /* 0x000ea2000c1e1900 */
[----:B---3--:R-:W-:-:S05]  /*0120*/  IMAD.WIDE R8, R5, 0xc, R10 ;  /* 0x0000000c05087825 */ /* 0x008fca00078e020a */
[----:B------:R-:W3:Y:S01]  /*0130*/  LDG.E R0, desc[UR4][R8.64+0x4] ;  /* 0x0000040408007981 */ /* 0x000ee2000c1e1900 */
[----:B--2---:R-:W-:-:S03]  /*0140*/  IMAD.WIDE R10, R6, 0xc, R10 ;  /* 0x0000000c060a7825 */ /* 0x004fc600078e020a */
[----:B------:R-:W2:Y:S04]  /*0150*/  LDG.E R12, desc[UR4][R8.64] ;  /* 0x00000004080c7981 */ /* 0x000ea8000c1e1900 */
[----:B------:R-:W3:Y:S04]  /*0160*/  LDG.E R15, desc[UR4][R10.64+0x4] ;  /* 0x000004040a0f7981 */ /* 0x000ee8000c1e1900 */
[----:B------:R-:W2:Y:S04]  /*0170*/  LDG.E R13, desc[UR4][R10.64] ;  /* 0x000000040a0d7981 */ /* 0x000ea8000c1e1900 */
[----:B------:R-:W4:Y:S04]  /*0180*/  LDG.E R14, desc[UR4][R8.64+0x8] ;  /* 0x00000804080e7981 */ /* 0x000f28000c1e1900 */
[----:B------:R-:W4:Y:S01]  /*0190*/  LDG.E R17, desc[UR4][R10.64+0x8] ;  /* 0x000008040a117981 */ /* 0x000f22000c1e1900 */
[----:B------:R-:W-:Y:S01]  /*01a0*/  BSSY.RECONVERGENT B0, `(.L_x_226) ;  /* 0x0000015000007945 */ /* 0x000fe20003800200 */
[----:B---3--:R-:W-:Y:S01]  /*01b0*/  FADD R0, R0, -R15 ;  /* 0x8000000f00007221 */ /* 0x008fe20000000000 */
[----:B--2---:R-:W-:-:S03]  /*01c0*/  FADD R3, R12, -R13 ;  /* 0x8000000d0c037221 */ /* 0x004fc60000000000 */
[----:B------:R-:W-:Y:S01]  /*01d0*/  FMUL R16, R0, R0 ;  /* 0x0000000000107220 */ /* 0x000fe20000400000 */
[----:B------:R-:W0:Y:S03]  /*01e0*/  LDC.64 R12, c[0x0][0x390] ;  /* 0x0000e400ff0c7b82 */ /* 0x000e260000000a00 */
[----:B------:R-:W-:Y:S01]  /*01f0*/  FFMA R7, R3, R3, R16 ;  /* 0x0000000303077223 */ /* 0x000fe20000000010 */
[----:B----4-:R-:W-:-:S04]  /*0200*/  FADD R2, R14, -R17 ;  /* 0x800000110e027221 */ /* 0x010fc80000000000 */
[----:B------:R-:W-:-:S05]  /*0210*/  FFMA R7, R2, R2, R7 ;  /* 0x0000000202077223 */ /* 0x000fca0000000007 */
[----:B------:R-:W-:Y:S01]  /*0220*/  IADD3 R15, PT, PT, R7, -0xd000000, RZ ;  /* 0xf3000000070f7810 */ /* 0x000fe20007ffe0ff */
[----:B------:R1:W2:Y:S03]  /*0230*/  MUFU.RSQ R14, R7 ;  /* 0x00000007000e7308 */ /* 0x0002a60000001400 */
[----:B------:R-:W-:Y:S01]  /*0240*/  ISETP.GT.U32.AND P0, PT, R15, 0x727fffff, PT ;  /* 0x727fffff0f00780c */ /* 0x000fe20003f04070 */
[----:B0-----:R-:W-:-:S12]  /*0250*/  IMAD.WIDE R8, R4, 0x4, R12 ;  /* 0x0000000404087825 */ /* 0x001fd800078e020c */
[----:B-12---:R-:W-:Y:S05]  /*0260*/  @!P0 BRA `(.L_x_227) ;  /* 0x0000000000108947 */ /* 0x006fea0003800000 */
[----:B------:R-:W-:-:S07]  /*0270*/  MOV R14, 0x290 ;  /* 0x00000290000e7802 */ /* 0x000fce0000000f00 */
[----:B------:R-:W-:Y:S05]  /*0280*/  CALL.REL.NOINC `($__internal_9_$__cuda_sm20_sqrt_rn_f32_slowpath) ;  /* 0x00000004004c7944 */ /* 0x000fea0003c00000 */
[----:B------:R-:W-:Y:S01]  /*0290*/  IMAD.MOV.U32 R4, RZ, RZ, R7 ;  /* 0x000000ffff047224 */ /* 0x000fe200078e0007 */
[----:B------:R-:W-:Y:S06]  /*02a0*/  BRA `(.L_x_228) ;  /* 0x0000000000107947 */ /* 0x000fec0003800000 */
.L_x_227:
[----:B------:R-:W-:Y:S01]  /*02b0*/  FMUL.FTZ R4, R7, R14 ;  /* 0x0000000e07047220 */ /* 0x000fe20000410000 */
[----:B------:R-:W-:-:S03]  /*02c0*/  FMUL.FTZ R14, R14, 0.5 ;  /* 0x3f0000000e0e7820 */ /* 0x000fc60000410000 */
[----:B------:R-:W-:-:S04]  /*02d0*/  FFMA R7, -R4, R4, R7 ;  /* 0x0000000404077223 */ /* 0x000fc80000000107 */
[----:B------:R-:W-:-:S07]  /*02e0*/  FFMA R4, R7, R14, R4 ;  /* 0x0000000e07047223 */ /* 0x000fce0000000004 */
.L_x_228:
[----:B------:R-:W-:Y:S05]  /*02f0*/  BSYNC.RECONVERGENT B0 ;  /* 0x0000000000007941 */ /* 0x000fea0003800200 */
.L_x_226:
[----:B------:R-:W-:-:S13]  /*0300*/  FSETP.GEU.AND P0, PT, R4, 9.9999999747524270788e-07, PT ;  /* 0x358637bd0400780b */ /* 0x000fda0003f0e000 */
[----:B------:R-:W-:Y:S05]  /*0310*/  @!P0 EXIT ;  /* 0x000000000000894d */ /* 0x000fea0003800000 */
[----:B------:R0:W2:Y:S01]  /*0320*/  LDG.E R9, desc[UR4][R8.64] ;  /* 0x0000000408097981 */ /* 0x0000a2000c1e1900 */
[----:B------:R-:W1:Y:S01]  /*0330*/  LDC.64 R12, c[0x3][0x38] ;  /* 0x00c00e00ff0c7b82 */ /* 0x000e620000000a00 */
[----:B------:R-:W1:Y:S01]  /*0340*/  LDCU UR7, c[0x3][0x40] ;  /* 0x00c00800ff0777ac */ /* 0x000e620008000800 */
[----:B------:R-:W-:Y:S01]  /*0350*/  FSETP.GT.AND P0, PT, R4, 9.9999999747524270788e-07, PT ;  /* 0x358637bd0400780b */ /* 0x000fe20003f04000 */
[----:B------:R-:W-:Y:S01]  /*0360*/  BSSY.RECONVERGENT B0, `(.L_x_229) ;  /* 0x0000035000007945 */ /* 0x000fe20003800200 */
[----:B------:R-:W-:Y:S01]  /*0370*/  MOV R14, RZ ;  /* 0x000000ff000e7202 */ /* 0x000fe20000000f00 */
[----:B------:R-:W3:Y:S01]  /*0380*/  LDCU UR6, c[0x3][0x34] ;  /* 0x00c00680ff0677ac */ /* 0x000ee20008000800 */
[----:B0-----:R-:W-:Y:S02]  /*0390*/  IMAD.MOV.U32 R8, RZ, RZ, RZ ;  /* 0x000000ffff087224 */ /* 0x001fe400078e00ff */
[----:B-1----:R-:W-:Y:S01]  /*03a0*/  FADD R10, -R13, UR7 ;  /* 0x000000070d0a7e21 */ /* 0x002fe20008000100 */
[----:B--2---:R-:W-:-:S03]  /*03b0*/  FFMA R7, R9, R12, 1 ;  /* 0x3f80000009077423 */ /* 0x004fc6000000000c */
[----:B------:R-:W-:Y:S01]  /*03c0*/  FFMA R11, R9, R10, -UR7 ;  /* 0x80000007090b7e23 */ /* 0x000fe2000800000a */
[----:B------:R-:W-:Y:S02]  /*03d0*/  HFMA2 R10, -RZ, RZ, 0, 0 ;  /* 0x00000000ff0a7431 */ /* 0x000fe400000001ff */
[----:B---3--:R-:W-:Y:S01]  /*03e0*/  FMUL R7, R7, UR6 ;  /* 0x0000000607077c20 */ /* 0x008fe20008400000 */
[----:B------:R-:W-:-:S04]  /*03f0*/  FADD R12, R11, R4 ;  /* 0x000000040b0c7221 */ /* 0x000fc80000000000 */
[----:B------:R-:W-:Y:S01]  /*0400*/  FMUL R7, R7, R12 ;  /* 0x0000000c07077220 */ /* 0x000fe20000400000 */
[----:B------:R-:W-:Y:S06]  /*0410*/  @!P0 BRA `(.L_x_230) ;  /* 0x0000000000a48947 */ /* 0x000fec0003800000 */
        /* <DEDUP_REMOVED lines=9> */
[----:B------:R-:W-:-:S07]  /*04b0*/  MOV R12, 0x4d0 ;  /* 0x000004d0000c7802 */ /* 0x000fce0000000f00 */
[----:B------:R-:W-:Y:S05]  /*04c0*/  CALL.REL.NOINC `($__internal_10_$__cuda_sm3x_div_rn_noftz_f32_slowpath) ;  /* 0x0000000400147944 */ /* 0x000fea0003c00000 */
[----:B------:R-:W-:-:S07]  /*04d0*/  IMAD.MOV.U32 R10, RZ, RZ, R3 ;  /* 0x000000ffff0a7224 */ /* 0x000fce00078e0003 */
.L_x_232:
[----:B------:R-:W-:Y:S05]  /*04e0*/  BSYNC.RECONVERGENT B1 ;  /* 0x0000000000017941 */ /* 0x000fea0003800200 */
.L_x_231:
        /* <DEDUP_REMOVED lines=11> */
[----:B------:R-:W-:Y:S05]  /*05a0*/  CALL.REL.NOINC `($__internal_10_$__cuda_sm3x_div_rn_noftz_f32_slowpath) ;  /* 0x0000000000dc7944 */ /* 0x000fea0003c00000 */
[----:B------:R-:W-:-:S07]  /*05b0*/  IMAD.MOV.U32 R8, RZ, RZ, R3 ;  /* 0x000000ffff087224 */ /* 0x000fce00078e0003 */
.L_x_234:
[----:B------:R-:W-:Y:S05]  /*05c0*/  BSYNC.RECONVERGENT B1 ;  /* 0x0000000000017941 */ /* 0x000fea0003800200 */
.L_x_233:
        /* <DEDUP_REMOVED lines=13> */
.L_x_235:
[----:B------:R-:W-:Y:S05]  /*06a0*/  BSYNC.RECONVERGENT B1 ;  /* 0x0000000000017941 */ /* 0x000fea0003800200 */
.L_x_230:
[----:B------:R-:W-:Y:S05]  /*06b0*/  BSYNC.RECONVERGENT B0 ;  /* 0x0000000000007941 */ /* 0x000fea0003800200 */
.L_x_229:
[----:B------:R-:W0:Y:S01]  /*06c0*/  LDC.64 R12, c[0x0][0x3a8] ;  /* 0x0000ea00ff0c7b82 */ /* 0x000e220000000a00 */
[C---:B------:R-:W-:Y:S01]  /*06d0*/  FMUL R9, R7.reuse, R10 ;  /* 0x0000000a07097220 */ /* 0x040fe20000400000 */
[C---:B------:R-:W-:Y:S01]  /*06e0*/  FMUL R11, R7.reuse, R8 ;  /* 0x00000008070b7220 */ /* 0x040fe20000400000 */
[----:B------:R-:W-:-:S03]  /*06f0*/  FMUL R7, R7, R14 ;  /* 0x0000000e07077220 */ /* 0x000fc60000400000 */
        /* <DEDUP_REMOVED lines=12> */
        .weak           $__internal_9_$__cuda_sm20_sqrt_rn_f32_slowpath
        .type           $__internal_9_$__cuda_sm20_sqrt_rn_f32_slowpath,@function
        .size           $__internal_9_$__cuda_sm20_sqrt_rn_f32_slowpath,($__internal_10_$__cuda_sm3x_div_rn_noftz_f32_slowpath - $__internal_9_$__cuda_sm20_sqrt_rn_f32_slowpath)
$__internal_9_$__cuda_sm20_sqrt_rn_f32_slowpath:
[----:B------:R-:W-:-:S13]  /*07c0*/  LOP3.LUT P0, RZ, R7, 0x7fffffff, RZ, 0xc0, !PT ;  /* 0x7fffffff07ff7812 */ /* 0x000fda000780c0ff */
[----:B------:R-:W-:Y:S05]  /*07d0*/  @!P0 BRA `(.L_x_236) ;  /* 0x0000000000448947 */ /* 0x000fea0003800000 */
[----:B------:R-:W-:Y:S02]  /*07e0*/  FSETP.GEU.FTZ.AND P0, PT, R7, RZ, PT ;  /* 0x000000ff0700720b */ /* 0x000fe40003f1e000 */
[----:B------:R-:W-:-:S11]  /*07f0*/  MOV R4, R7 ;  /* 0x0000000700047202 */ /* 0x000fd60000000f00 */
[----:B------:R-:W-:Y:S01]  /*0800*/  @!P0 IMAD.MOV.U32 R7, RZ, RZ, 0x7fffffff ;  /* 0x7fffffffff078424 */ /* 0x000fe200078e00ff */
        /* <DEDUP_REMOVED lines=14> */
.L_x_236:
[----:B------:R-:W-:Y:S01]  /*08f0*/  MOV R10, R14 ;  /* 0x0000000e000a7202 */ /* 0x000fe20000000f00 */
[----:B------:R-:W-:-:S04]  /*0900*/  IMAD.MOV.U32 R11, RZ, RZ, 0x0 ;  /* 0x00000000ff0b7424 */ /* 0x000fc800078e00ff */
[----:B------:R-:W-:Y:S05]  /*0910*/  RET.REL.NODEC R10 `(apply_attribute_spring_force) ;  /* 0xfffffff40ab87950 */ /* 0x000fea0003c3ffff */
        .weak           $__internal_10_$__cuda_sm3x_div_rn_noftz_f32_slowpath
        .type           $__internal_10_$__cuda_sm3x_div_rn_noftz_f32_slowpath,@function
        .size           $__internal_10_$__cuda_sm3x_div_rn_noftz_f32_slowpath,(.L_x_540 - $__internal_10_$__cuda_sm3x_div_rn_noftz_f32_slowpath)
$__internal_10_$__cuda_sm3x_div_rn_noftz_f32_slowpath:
[--C-:B------:R-:W-:Y:S01]  /*0920*/  SHF.R.U32.HI R11, RZ, 0x17, R4.reuse ;  /* 0x00000017ff0b7819 */ /* 0x100fe20000011604 */
[----:B------:R-:W-:Y:S01]  /*0930*/  BSSY.RECONVERGENT B2, `(.L_x_237) ;  /* 0x0000063000027945 */ /* 0x000fe20003800200 */
[----:B------:R-:W-:Y:S01]  /*0940*/  SHF.R.U32.HI R9, RZ, 0x17, R3 ;  /* 0x00000017ff097819 */ /* 0x000fe20000011603 */
[----:B------:R-:W-:Y:S01]  /*0950*/  IMAD.MOV.U32 R14, RZ, RZ, R4 ;  /* 0x000000ffff0e7224 */ /* 0x000fe200078e0004 */
        /* <DEDUP_REMOVED lines=31> */
.L_x_238:
[----:B------:R-:W-:Y:S01]  /*0b50*/  LEA R13, R11, 0xc0800000, 0x17 ;  /* 0xc08000000b0d7811 */ /* 0x000fe200078eb8ff */
[----:B------:R-:W-:Y:S03]  /*0b60*/  BSSY.RECONVERGENT B3, `(.L_x_243) ;  /* 0x0000036000037945 */ /* 0x000fe60003800200 */
[----:B------:R-:W-:Y:S01]  /*0b70*/  IADD3 R13, PT, PT, -R13, R14, RZ ;  /* 0x0000000e0d0d7210 */ /* 0x000fe20007ffe1ff */
[----:B------:R-:W-:-:S03]  /*0b80*/  VIADD R14, R17, 0xffffff81 ;  /* 0xffffff81110e7836 */ /* 0x000fc60000000000 */
[----:B------:R-:W0:Y:S01]  /*0b90*/  MUFU.RCP R15, R13 ;  /* 0x0000000d000f7308 */ /* 0x000e220000001000 */
[----:B------:R-:W-:Y:S01]  /*0ba0*/  FADD.FTZ R16, -R13, -RZ ;  /* 0x800000ff0d107221 */ /* 0x000fe20000010100 */
[C---:B------:R-:W-:Y:S01]  /*0bb0*/  IMAD R3, R14.reuse, -0x800000, R3 ;  /* 0xff8000000e037824 */ /* 0x040fe200078e0203 */
[----:B------:R-:W-:-:S04]  /*0bc0*/  IADD3 R14, PT, PT, R14, 0x7f, -R11 ;  /* 0x0000007f0e0e7810 */ /* 0x000fc80007ffe80b */
[----:B------:R-:W-:Y:S01]  /*0bd0*/  IADD3 R14, PT, PT, R14, R9, RZ ;  /* 0x000000090e0e7210 */ /* 0x000fe20007ffe0ff */
        /* <DEDUP_REMOVED lines=21> */
[CCC-:B------:R-:W-:Y:S01]  /*0d30*/  FFMA.RM R14, R20.reuse, R16.reuse, R15.reuse ;  /* 0x00000010140e7223 */ /* 0x1c0fe2000000400f */
[C---:B------:R-:W-:Y:S02]  /*0d40*/  ISETP.NE.AND P2, PT, R13.reuse, RZ, PT ;  /* 0x000000ff0d00720c */ /* 0x040fe40003f45270 */
[----:B------:R-:W-:Y:S02]  /*0d50*/  ISETP.NE.AND P1, PT, R13, RZ, PT ;  /* 0x000000ff0d00720c */ /* 0x000fe40003f25270 */
[----:B------:R-:W-:Y:S01]  /*0d60*/  LOP3.LUT R11, R9, 0x7fffff, RZ, 0xc0, !PT ;  /* 0x007fffff090b7812 */ /* 0x000fe200078ec0ff */
[----:B------:R-:W-:Y:S01]  /*0d70*/  FFMA.RP R9, R20, R16, R15 ;  /* 0x0000001014097223 */ /* 0x000fe2000000800f */
[----:B------:R-:W-:Y:S02]  /*0d80*/  IADD3 R16, PT, PT, R13, 0x20, RZ ;  /* 0x000000200d107810 */ /* 0x000fe40007ffe0ff */
        /* <DEDUP_REMOVED lines=15> */
.L_x_245:
[----:B------:R-:W-:-:S04]  /*0e80*/  LOP3.LUT R3, R3, 0x80000000, RZ, 0xc0, !PT ;  /* 0x8000000003037812 */ /* 0x000fc800078ec0ff */
[----:B------:R-:W-:Y:S01]  /*0e90*/  LOP3.LUT R3, R3, 0x7f800000, RZ, 0xfc, !PT ;  /* 0x7f80000003037812 */ /* 0x000fe200078efcff */
[----:B------:R-:W-:Y:S06]  /*0ea0*/  BRA `(.L_x_246) ;  /* 0x0000000000047947 */ /* 0x000fec0003800000 */
.L_x_244:
[----:B------:R-:W-:-:S07]  /*0eb0*/  LEA R3, R14, R3, 0x17 ;  /* 0x000000030e037211 */ /* 0x000fce00078eb8ff */
.L_x_246:
[----:B------:R-:W-:Y:S05]  /*0ec0*/  BSYNC.RECONVERGENT B3 ;  /* 0x0000000000037941 */ /* 0x000fea0003800200 */
.L_x_243:
[----:B------:R-:W-:Y:S05]  /*0ed0*/  BRA `(.L_x_247) ;  /* 0x0000000000207947 */ /* 0x000fea0003800000 */
.L_x_242:
[----:B------:R-:W-:-:S04]  /*0ee0*/  LOP3.LUT R3, R14, 0x80000000, R3, 0x48, !PT ;  /* 0x800000000e037812 */ /* 0x000fc800078e4803 */
[----:B------:R-:W-:Y:S01]  /*0ef0*/  LOP3.LUT R3, R3, 0x7f800000, RZ, 0xfc, !PT ;  /* 0x7f80000003037812 */ /* 0x000fe200078efcff */
[----:B------:R-:W-:Y:S06]  /*0f00*/  BRA `(.L_x_247) ;  /* 0x0000000000147947 */ /* 0x000fec0003800000 */
.L_x_241:
[----:B------:R-:W-:Y:S01]  /*0f10*/  LOP3.LUT R3, R14, 0x80000000, R3, 0x48, !PT ;  /* 0x800000000e037812 */ /* 0x000fe200078e4803 */
[----:B------:R-:W-:Y:S06]  /*0f20*/  BRA `(.L_x_247) ;  /* 0x00000000000c7947 */ /* 0x000fec0003800000 */
.L_x_240:
[----:B------:R-:W0:Y:S01]  /*0f30*/  MUFU.RSQ R3, -QNAN ;  /* 0xffc0000000037908 */ /* 0x000e220000001400 */
[----:B------:R-:W-:Y:S05]  /*0f40*/  BRA `(.L_x_247) ;  /* 0x0000000000047947 */ /* 0x000fea0003800000 */
.L_x_239:
[----:B------:R-:W-:-:S07]  /*0f50*/  FADD.FTZ R3, R3, R4 ;  /* 0x0000000403037221 */ /* 0x000fce0000010000 */
.L_x_247:
[----:B------:R-:W-:Y:S05]  /*0f60*/  BSYNC.RECONVERGENT B2 ;  /* 0x0000000000027941 */ /* 0x000fea0003800200 */
.L_x_237:
[----:B------:R-:W-:-:S04]  /*0f70*/  HFMA2 R13, -RZ, RZ, 0, 0 ;  /* 0x00000000ff0d7431 */ /* 0x000fc800000001ff */
[----:B0-----:R-:W-:Y:S05]  /*0f80*/  RET.REL.NODEC R12 `(apply_attribute_spring_force) ;  /* 0xfffffff00c1c7950 */ /* 0x001fea0003c3ffff */
.L_x_248:
        /* <DEDUP_REMOVED lines=15> */
.L_x_540:


//--------------------- .text.apply_collision_force --------------------------
	.section	.text.apply_collision_force,"ax",@progbits
	.align	128
        .global         apply_collision_force
        .type           apply_collision_force,@function
        .size           apply_collision_force,(.L_x_542 - apply_collision_force)
        .other          apply_collision_force,@"STO_CUDA_ENTRY STV_DEFAULT"
apply_collision_force:
.text.apply_collision_force:
[----:B------:R-:W-:Y:S01]  /*0000*/  LDC R1, c[0x0][0x37c] ;  /* 0x0000df00ff017b82 */ /* 0x000fe20000000800 */
[----:B------:R-:W0:Y:S07]  /*0010*/  S2R R12, SR_TID.X ;  /* 0x00000000000c7919 */ /* 0x000e2e0000002100 */
[----:B------:R-:W1:Y:S01]  /*0020*/  S2UR UR5, SR_CTAID.X ;  /* 0x00000000000579c3 */ /* 0x000e620000002500 */
[----:B------:R-:W1:Y:S01]  /*0030*/  LDCU UR4, c[0x0][0x360] ;  /* 0x00006c00ff0477ac */ /* 0x000e620008000800 */
[----:B------:R-:W2:Y:S01]  /*0040*/  LDCU.U8 UR6, c[0x3][0x30] ;  /* 0x00c00600ff0677ac */ /* 0x000ea20008000000 */
[----:B------:R-:W3:Y:S01]  /*0050*/  LDCU UR14, c[0x0][0x398] ;  /* 0x00007300ff0e77ac */ /* 0x000ee20008000800 */
[----:B--2---:R-:W-:Y:S01]  /*0060*/  ISETP.NE.AND P0, PT, RZ, UR6, PT ;  /* 0x00000006ff007c0c */ /* 0x004fe2000bf05270 */
[----:B-1----:R-:W-:-:S06]  /*0070*/  UIMAD UR5, UR5, UR4, URZ ;  /* 0x00000004050572a4 */ /* 0x002fcc000f8e02ff */
[----:B0-----:R-:W-:-:S04]  /*0080*/  IADD3 R16, PT, PT, R12, UR5, RZ ;  /* 0x000000050c107c10 */ /* 0x001fc8000fffe0ff */
[----:B---3--:R-:W-:-:S13]  /*0090*/  ISETP.GE.OR P0, PT, R16, UR14, !P0 ;  /* 0x0000000e10007c0c */ /* 0x008fda000c706670 */
[----:B------:R-:W-:Y:S05]  /*00a0*/  @P0 EXIT ;  /* 0x000000000000094d */ /* 0x000fea0003800000 */
[----:B------:R-:W0:Y:S01]  /*00b0*/  LDCU.64 UR8, c[0x0][0x380] ;  /* 0x00007000ff0877ac */ /* 0x000e220008000a00 */
[----:B------:R-:W1:Y:S01]  /*00c0*/  LDCU.64 UR12, c[0x0][0x358] ;  /* 0x00006b00ff0c77ac */ /* 0x000e620008000a00 */
[----:B0-----:R-:W-:-:S04]  /*00d0*/  UISETP.NE.U32.AND UP0, UPT, UR8, URZ, UPT ;  /* 0x000000ff0800728c */ /* 0x001fc8000bf05070 */
[----:B------:R-:W-:-:S09]  /*00e0*/  UISETP.NE.AND.EX UP0, UPT, UR9, URZ, UPT, UP0 ;  /* 0x000000ff0900728c */ /* 0x000fd2000bf05300 */
[----:B-1----:R-:W-:Y:S05]  /*00f0*/  BRA.U !UP0, `(.L_x_249) ;  /* 0x0000000108107547 */ /* 0x002fea000b800000 */
[----:B------:R-:W0:Y:S02]  /*0100*/  LDC.64 R2, c[0x0][0x380] ;  /* 0x0000e000ff027b82 */ /* 0x000e240000000a00 */
[----:B0-----:R-:W-:-:S05]  /*0110*/  IMAD.WIDE R2, R16, 0x4, R2 ;  /* 0x0000000410027825 */ /* 0x001fca00078e0202 */
[----:B------:R0:W5:Y:S01]  /*0120*/  LDG.E R9, desc[UR12][R2.64] ;  /* 0x0000000c02097981 */ /* 0x000162000c1e1900 */
[----:B------:R-:W-:Y:S05]  /*0130*/  BRA `(.L_x_250) ;  /* 0x0000000000087947 */ /* 0x000fea0003800000 */
.L_x_249:
[----:B------:R-:W0:Y:S02]  /*0140*/  LDCU UR4, c[0x3][0x2c] ;  /* 0x00c00580ff0477ac */ /* 0x000e240008000800 */
[----:B0-----:R-:W-:-:S07]  /*0150*/  MOV R9, UR4 ;  /* 0x0000000400097c02 */ /* 0x001fce0008000f00 */
.L_x_250:
[----:B------:R-:W-:Y:S01]  /*0160*/  UISETP.GE.AND UP0, UPT, UR14, 0x1, UPT ;  /* 0x000000010e00788c */ /* 0x000fe2000bf06270 */
[----:B------:R-:W-:Y:S01]  /*0170*/  HFMA2 R8, -RZ, RZ, 0, 0 ;  /* 0x00000000ff087431 */ /* 0x000fe200000001ff */
[----:B------:R-:W-:-:S07]  /*0180*/  CS2R R6, SRZ ;  /* 0x0000000000067805 */ /* 0x000fce000001ff00 */
[----:B------:R-:W-:Y:S05]  /*0190*/  BRA.U !UP0, `(.L_x_251) ;  /* 0x0000002d08ec7547 */ /* 0x000fea000b800000 */
[----:B------:R-:W1:Y:S01]  /*01a0*/  LDC.64 R10, c[0x0][0x388] ;  /* 0x0000e200ff0a7b82 */ /* 0x000e620000000a00 */
[----:B------:R-:W-:-:S04]  /*01b0*/  UISETP.NE.U32.AND UP0, UPT, UR8, URZ, UPT ;  /* 0x000000ff0800728c */ /* 0x000fc8000bf05070 */
[----:B------:R-:W-:Y:S01]  /*01c0*/  UISETP.NE.AND.EX UP0, UPT, UR9, URZ, UPT, UP0 ;  /* 0x000000ff0900728c */ /* 0x000fe2000bf05300 */
[----:B-1----:R-:W-:-:S08]  /*01d0*/  IMAD.WIDE R10, R16, 0xc, R10 ;  /* 0x0000000c100a7825 */ /* 0x002fd000078e020a */
[----:B------:R-:W-:Y:S05]  /*01e0*/  BRA.U UP0, `(.L_x_252) ;  /* 0x0000001d00387547 */ /* 0x000fea000b800000 */
[----:B------:R-:W-:Y:S01]  /*01f0*/  UISETP.GE.U32.AND UP0, UPT, UR14, 0x4, UPT ;  /* 0x000000040e00788c */ /* 0x000fe2000bf06070 */
[----:B------:R-:W-:Y:S01]  /*0200*/  HFMA2 R8, -RZ, RZ, 0, 0 ;  /* 0x00000000ff087431 */ /* 0x000fe200000001ff */
[----:B------:R-:W-:Y:S02]  /*0210*/  CS2R R6, SRZ ;  /* 0x0000000000067805 */ /* 0x000fe4000001ff00 */
[----:B------:R-:W-:Y:S01]  /*0220*/  MOV R26, RZ ;  /* 0x000000ff001a7202 */ /* 0x000fe20000000f00 */
[----:B------:R-:W-:-:S04]  /*0230*/  ULOP3.LUT UR8, UR14, 0x3, URZ, 0xc0, !UPT ;  /* 0x000000030e087892 */ /* 0x000fc8000f8ec0ff */
[----:B------:R-:W-:Y:S08]  /*0240*/  BRA.U !UP0, `(.L_x_253) ;  /* 0x0000001508807547 */ /* 0x000ff0000b800000 */
[----:B------:R-:W1:Y:S01]  /*0250*/  LDCU.64 UR6, c[0x0][0x388] ;  /* 0x00007100ff0677ac */ /* 0x000e620008000a00 */
[----:B------:R-:W-:Y:S02]  /*0260*/  IADD3 R25, PT, PT, -R16, RZ, RZ ;  /* 0x000000ff10197210 */ /* 0x000fe40007ffe1ff */
[----:B------:R-:W-:Y:S01]  /*0270*/  MOV R6, RZ ;  /* 0x000000ff00067202 */ /* 0x000fe20000000f00 */
[----:B------:R-:W2:Y:S01]  /*0280*/  LDCU UR10, c[0x3][0x2c] ;  /* 0x00c00580ff0a77ac */ /* 0x000ea20008000800 */
[----:B------:R-:W3:Y:S01]  /*0290*/  LDCU UR11, c[0x3][0x24] ;  /* 0x00c00480ff0b77ac */ /* 0x000ee20008000800 */
[----:B------:R-:W-:Y:S01]  /*02a0*/  ULOP3.LUT UR9, UR14, 0x7ffffffc, URZ, 0xc0, !UPT ;  /* 0x7ffffffc0e097892 */ /* 0x000fe2000f8ec0ff */
[----:B------:R-:W4:Y:S01]  /*02b0*/  LDCU UR15, c[0x3][0x28] ;  /* 0x00c00500ff0f77ac */ /* 0x000f220008000800 */
[----:B-1----:R-:W-:-:S04]  /*02c0*/  UIADD3 UR4, UP0, UPT, UR6, 0x18, URZ ;  /* 0x0000001806047890 */ /* 0x002fc8000ff1e0ff */
[----:B------:R-:W-:Y:S01]  /*02d0*/  MOV R26, UR9 ;  /* 0x00000009001a7c02 */ /* 0x000fe20008000f00 */
[----:B------:R-:W-:Y:S01]  /*02e0*/  UIADD3.X UR6, UPT, UPT, URZ, UR7, URZ, UP0, !UPT ;  /* 0x00000007ff067290 */ /* 0x000fe200087fe4ff */
[----:B--2--5:R-:W-:Y:S01]  /*02f0*/  FADD R5, R9, UR10 ;  /* 0x0000000a09057e21 */ /* 0x024fe20008000000 */
[----:B------:R-:W-:Y:S01]  /*0300*/  MOV R28, UR4 ;  /* 0x00000004001c7c02 */ /* 0x000fe20008000f00 */
[----:B------:R-:W-:Y:S02]  /*0310*/  UMOV UR4, URZ ;  /* 0x000000ff00047c82 */ /* 0x000fe40008000000 */
[----:B---3--:R-:W-:Y:S01]  /*0320*/  FADD R5, R5, UR11 ;  /* 0x0000000b05057e21 */ /* 0x008fe20008000000 */
[----:B----4-:R-:W-:-:S07]  /*0330*/  MOV R29, UR6 ;  /* 0x00000006001d7c02 */ /* 0x010fce0008000f00 */
.L_x_298:
[----:B------:R-:W-:Y:S01]  /*0340*/  ISETP.NE.AND P0, PT, R25, RZ, PT ;  /* 0x000000ff1900720c */ /* 0x000fe20003f05270 */
[----:B------:R-:W-:-:S12]  /*0350*/  BSSY.RECONVERGENT B2, `(.L_x_254) ;  /* 0x0000050000027945 */ /* 0x000fd80003800200 */
[----:B------:R-:W-:Y:S05]  /*0360*/  @!P0 BRA `(.L_x_255) ;  /* 0x0000000400388947 */ /* 0x000fea0003800000 */
[----:B------:R-:W2:Y:S04]  /*0370*/  LDG.E R4, desc[UR12][R10.64+0x4] ;  /* 0x0000040c0a047981 */ /* 0x000ea8000c1e1900 */
[----:B0-----:R-:W2:Y:S04]  /*0380*/  LDG.E R3, desc[UR12][R28.64+-0x14] ;  /* 0xffffec0c1c037981 */ /* 0x001ea8000c1e1900 */
[----:B------:R-:W3:Y:S04]  /*0390*/  LDG.E R13, desc[UR12][R10.64] ;  /* 0x0000000c0a0d7981 */ /* 0x000ee8000c1e1900 */
[----:B------:R-:W3:Y:S04]  /*03a0*/  LDG.E R0, desc[UR12][R28.64+-0x18] ;  /* 0xffffe80c1c007981 */ /* 0x000ee8000c1e1900 */
[----:B------:R-:W4:Y:S04]  /*03b0*/  LDG.E R2, desc[UR12][R10.64+0x8] ;  /* 0x0000080c0a027981 */ /* 0x000f28000c1e1900 */
[----:B------:R-:W4:Y:S01]  /*03c0*/  LDG.E R15, desc[UR12][R28.64+-0x10] ;  /* 0xfffff00c1c0f7981 */ /* 0x000f22000c1e1900 */
[----:B------:R-:W-:Y:S01]  /*03d0*/  BSSY.RECONVERGENT B0, `(.L_x_256) ;  /* 0x0000013000007945 */ /* 0x000fe20003800200 */
[----:B--2---:R-:W-:Y:S01]  /*03e0*/  FADD R4, R4, -R3 ;  /* 0x8000000304047221 */ /* 0x004fe20000000000 */
[----:B---3--:R-:W-:-:S03]  /*03f0*/  FADD R13, R13, -R0 ;  /* 0x800000000d0d7221 */ /* 0x008fc60000000000 */
[----:B------:R-:W-:-:S04]  /*0400*/  FMUL R0, R4, R4 ;  /* 0x0000000404007220 */ /* 0x000fc80000400000 */
[----:B------:R-:W-:Y:S01]  /*0410*/  FFMA R0, R13, R13, R0 ;  /* 0x0000000d0d007223 */ /* 0x000fe20000000000 */
[----:B----4-:R-:W-:-:S04]  /*0420*/  FADD R3, R2, -R15 ;  /* 0x8000000f02037221 */ /* 0x010fc80000000000 */
[----:B------:R-:W-:-:S04]  /*0430*/  FFMA R17, R3, R3, R0 ;  /* 0x0000000303117223 */ /* 0x000fc80000000000 */
[----:B------:R0:W1:Y:S01]  /*0440*/  MUFU.RSQ R2, R17 ;  /* 0x0000001100027308 */ /* 0x0000620000001400 */
[----:B------:R-:W-:-:S04]  /*0450*/  IADD3 R0, PT, PT, R17, -0xd000000, RZ ;  /* 0xf300000011007810 */ /* 0x000fc80007ffe0ff */
[----:B------:R-:W-:-:S13]  /*0460*/  ISETP.GT.U32.AND P0, PT, R0, 0x727fffff, PT ;  /* 0x727fffff0000780c */ /* 0x000fda0003f04070 */
[----:B01----:R-:W-:Y:S05]  /*0470*/  @!P0 BRA `(.L_x_257) ;  /* 0x0000000000108947 */ /* 0x003fea0003800000 */
[----:B------:R-:W-:-:S07]  /*0480*/  MOV R0, 0x4a0 ;  /* 0x000004a000007802 */ /* 0x000fce0000000f00 */
[----:B------:R-:W-:Y:S05]  /*0490*/  CALL.REL.NOINC `($__internal_11_$__cuda_sm20_sqrt_rn_f32_slowpath) ;  /* 0x0000002c00447944 */ /* 0x000fea0003c00000 */
[----:B------:R-:W-:Y:S01]  /*04a0*/  MOV R15, R21 ;  /* 0x00000015000f7202 */ /* 0x000fe20000000f00 */
[----:B------:R-:W-:Y:S06]  /*04b0*/  BRA `(.L_x_258) ;  /* 0x0000000000107947 */ /* 0x000fec0003800000 */
.L_x_257:
[----:B------:R-:W-:Y:S01]  /*04c0*/  FMUL.FTZ R15, R17, R2 ;  /* 0x00000002110f7220 */ /* 0x000fe20000410000 */
[----:B------:R-:W-:-:S03]  /*04d0*/  FMUL.FTZ R2, R2, 0.5 ;  /* 0x3f00000002027820 */ /* 0x000fc60000410000 */
[----:B------:R-:W-:-:S04]  /*04e0*/  FFMA R0, -R15, R15, R17 ;  /* 0x0000000f0f007223 */ /* 0x000fc80000000111 */
[----:B------:R-:W-:-:S07]  /*04f0*/  FFMA R15, R0, R2, R15 ;  /* 0x00000002000f7223 */ /* 0x000fce000000000f */
.L_x_258:
[----:B------:R-:W-:Y:S05]  /*0500*/  BSYNC.RECONVERGENT B0 ;  /* 0x0000000000007941 */ /* 0x000fea0003800200 */
.L_x_256:
[----:B------:R-:W-:-:S04]  /*0510*/  FSETP.GT.AND P0, PT, R15, 9.9999999747524270788e-07, PT ;  /* 0x358637bd0f00780b */ /* 0x000fc80003f04000 */
[----:B------:R-:W-:-:S13]  /*0520*/  FSETP.GEU.OR P0, PT, R15, R5, !P0 ;  /* 0x000000050f00720b */ /* 0x000fda000470e400 */
[----:B------:R-:W-:Y:S05]  /*0530*/  @P0 BRA `(.L_x_255) ;  /* 0x0000000000c40947 */ /* 0x000fea0003800000 */
[----:B------:R-:W0:Y:S01]  /*0540*/  MUFU.RCP R0, R15 ;  /* 0x0000000f00007308 */ /* 0x000e220000001000 */
[----:B------:R-:W-:Y:S01]  /*0550*/  FADD R2, R5, -R15 ;  /* 0x8000000f05027221 */ /* 0x000fe20000000000 */
[----:B------:R-:W-:Y:S03]  /*0560*/  BSSY.RECONVERGENT B3, `(.L_x_259) ;  /* 0x000000e000037945 */ /* 0x000fe60003800200 */
[----:B------:R-:W-:-:S03]  /*0570*/  FMUL R2, R2, UR15 ;  /* 0x0000000f02027c20 */ /* 0x000fc60008400000 */
        /* <DEDUP_REMOVED lines=10> */
[----:B------:R-:W-:Y:S05]  /*0620*/  CALL.REL.NOINC `($__internal_12_$__cuda_sm3x_div_rn_noftz_f32_slowpath) ;  /* 0x0000002c00387944 */ /* 0x000fea0003c00000 */
[----:B------:R-:W-:-:S07]  /*0630*/  MOV R14, R0 ;  /* 0x00000000000e7202 */ /* 0x000fce0000000f00 */
.L_x_260:
[----:B------:R-:W-:Y:S05]  /*0640*/  BSYNC.RECONVERGENT B3 ;  /* 0x0000000000037941 */ /* 0x000fea0003800200 */
.L_x_259:
        /* <DEDUP_REMOVED lines=14> */
.L_x_262:
[----:B------:R-:W-:Y:S05]  /*0730*/  BSYNC.RECONVERGENT B3 ;  /* 0x0000000000037941 */ /* 0x000fea0003800200 */
.L_x_261:
        /* <DEDUP_REMOVED lines=13> */
.L_x_264:
[----:B------:R-:W-:Y:S05]  /*0810*/  BSYNC.RECONVERGENT B3 ;  /* 0x0000000000037941 */ /* 0x000fea0003800200 */
.L_x_263:
[C---:B------:R-:W-:Y:S01]  /*0820*/  FFMA R8, R2.reuse, R14, R8 ;  /* 0x0000000e02087223 */ /* 0x040fe20000000008 */
[C---:B------:R-:W-:Y:S01]  /*0830*/  FFMA R7, R2.reuse, R13, R7 ;  /* 0x0000000d02077223 */ /* 0x040fe20000000007 */
[----:B------:R-:W-:-:S07]  /*0840*/  FFMA R6, R2, R0, R6 ;  /* 0x0000000002067223 */ /* 0x000fce0000000006 */
.L_x_255:
[----:B------:R-:W-:Y:S05]  /*0850*/  BSYNC.RECONVERGENT B2 ;  /* 0x0000000000027941 */ /* 0x000fea0003800200 */
.L_x_254:
[----:B------:R-:W-:Y:S01]  /*0860*/  UIADD3 UR6, UPT, UPT, UR4, 0x1, URZ ;  /* 0x0000000104067890 */ /* 0x000fe2000fffe0ff */
[----:B------:R-:W-:Y:S05]  /*0870*/  BSSY.RECONVERGENT B2, `(.L_x_265) ;  /* 0x0000051000027945 */ /* 0x000fea0003800200 */
[----:B------:R-:W-:-:S13]  /*0880*/  ISETP.NE.AND P0, PT, R16, UR6, PT ;  /* 0x0000000610007c0c */ /* 0x000fda000bf05270 */
        /* <DEDUP_REMOVED lines=22> */
.L_x_268:
[----:B------:R-:W-:Y:S01]  /*09f0*/  FMUL.FTZ R15, R17, R2 ;  /* 0x00000002110f7220 */ /* 0x000fe20000410000 */
[----:B------:R-:W-:-:S03]  /*0a00*/  FMUL.FTZ R2, R2, 0.5 ;  /* 0x3f00000002027820 */ /* 0x000fc60000410000 */
[----:B------:R-:W-:-:S04]  /*0a10*/  FFMA R0, -R15, R15, R17 ;  /* 0x0000000f0f007223 */ /* 0x000fc80000000111 */
[----:B------:R-:W-:-:S07]  /*0a20*/  FFMA R15, R0, R2, R15 ;  /* 0x00000002000f7223 */ /* 0x000fce000000000f */
.L_x_269:
[----:B------:R-:W-:Y:S05]  /*0a30*/  BSYNC.RECONVERGENT B0 ;  /* 0x0000000000007941 */ /* 0x000fea0003800200 */
.L_x_267:
        /* <DEDUP_REMOVED lines=19> */
.L_x_271:
[----:B------:R-:W-:Y:S05]  /*0b70*/  BSYNC.RECONVERGENT B3 ;  /* 0x0000000000037941 */ /* 0x000fea0003800200 */
.L_x_270:
        /* <DEDUP_REMOVED lines=14> */
.L_x_273:
[----:B------:R-:W-:Y:S05]  /*0c60*/  BSYNC.RECONVERGENT B3 ;  /* 0x0000000000037941 */ /* 0x000fea0003800200 */
.L_x_272:
        /* <DEDUP_REMOVED lines=13> */
.L_x_275:
[----:B------:R-:W-:Y:S05]  /*0d40*/  BSYNC.RECONVERGENT B3 ;  /* 0x0000000000037941 */ /* 0x000fea0003800200 */
.L_x_274:
[C---:B------:R-:W-:Y:S01]  /*0d50*/  FFMA R8, R2.reuse, R14, R8 ;  /* 0x0000000e02087223 */ /* 0x040fe20000000008 */
[C---:B------:R-:W-:Y:S01]  /*0d60*/  FFMA R7, R2.reuse, R13, R7 ;  /* 0x0000000d02077223 */ /* 0x040fe20000000007 */
[----:B------:R-:W-:-:S07]  /*0d70*/  FFMA R6, R2, R0, R6 ;  /* 0x0000000002067223 */ /* 0x000fce0000000006 */
.L_x_266:
[----:B------:R-:W-:Y:S05]  /*0d80*/  BSYNC.RECONVERGENT B2 ;  /* 0x0000000000027941 */ /* 0x000fea0003800200 */
.L_x_265:
        /* <DEDUP_REMOVED lines=25> */
.L_x_279:
[----:B------:R-:W-:Y:S01]  /*0f20*/  FMUL.FTZ R15, R17, R2 ;  /* 0x00000002110f7220 */ /* 0x000fe20000410000 */
[----:B------:R-:W-:-:S03]  /*0f30*/  FMUL.FTZ R2, R2, 0.5 ;  /* 0x3f00000002027820 */ /* 0x000fc60000410000 */
[----:B------:R-:W-:-:S04]  /*0f40*/  FFMA R0, -R15, R15, R17 ;  /* 0x0000000f0f007223 */ /* 0x000fc80000000111 */
[----:B------:R-:W-:-:S07]  /*0f50*/  FFMA R15, R0, R2, R15 ;  /* 0x00000002000f7223 */ /* 0x000fce000000000f */
.L_x_280:
[----:B------:R-:W-:Y:S05]  /*0f60*/  BSYNC.RECONVERGENT B0 ;  /* 0x0000000000007941 */ /* 0x000fea0003800200 */
.L_x_278:
        /* <DEDUP_REMOVED lines=19> */
.L_x_282:
[----:B------:R-:W-:Y:S05]  /*10a0*/  BSYNC.RECONVERGENT B3 ;  /* 0x0000000000037941 */ /* 0x000fea0003800200 */
.L_x_281:
        /* <DEDUP_REMOVED lines=14> */
.L_x_284:
[----:B------:R-:W-:Y:S05]  /*1190*/  BSYNC.RECONVERGENT B3 ;  /* 0x0000000000037941 */ /* 0x000fea0003800200 */
.L_x_283:
        /* <DEDUP_REMOVED lines=13> */
.L_x_286:
[----:B------:R-:W-:Y:S05]  /*1270*/  BSYNC.RECONVERGENT B3 ;  /* 0x0000000000037941 */ /* 0x000fea0003800200 */
.L_x_285:
[C---:B------:R-:W-:Y:S01]  /*1280*/  FFMA R8, R2.reuse, R14, R8 ;  /* 0x0000000e02087223 */ /* 0x040fe20000000008 */
[C---:B------:R-:W-:Y:S01]  /*1290*/  FFMA R7, R2.reuse, R13, R7 ;  /* 0x0000000d02077223 */ /* 0x040fe20000000007 */
[----:B------:R-:W-:-:S07]  /*12a0*/  FFMA R6, R2, R0, R6 ;  /* 0x0000000002067223 */ /* 0x000fce0000000006 */
.L_x_277:
[----:B------:R-:W-:Y:S05]  /*12b0*/  BSYNC.RECONVERGENT B2 ;  /* 0x0000000000027941 */ /* 0x000fea0003800200 */
.L_x_276:
        /* <DEDUP_REMOVED lines=25> */
.L_x_290:
[----:B------:R-:W-:Y:S01]  /*1450*/  FMUL.FTZ R15, R17, R2 ;  /* 0x00000002110f7220 */ /* 0x000fe20000410000 */
[----:B------:R-:W-:-:S03]  /*1460*/  FMUL.FTZ R2, R2, 0.5 ;  /* 0x3f00000002027820 */ /* 0x000fc60000410000 */
[----:B------:R-:W-:-:S04]  /*1470*/  FFMA R0, -R15, R15, R17 ;  /* 0x0000000f0f007223 */ /* 0x000fc80000000111 */
[----:B------:R-:W-:-:S07]  /*1480*/  FFMA R15, R0, R2, R15 ;  /* 0x00000002000f7223 */ /* 0x000fce000000000f */
.L_x_291:
[----:B------:R-:W-:Y:S05]  /*1490*/  BSYNC.RECONVERGENT B0 ;  /* 0x0000000000007941 */ /* 0x000fea0003800200 */
.L_x_289:
        /* <DEDUP_REMOVED lines=19> */
.L_x_293:
[----:B------:R-:W-:Y:S05]  /*15d0*/  BSYNC.RECONVERGENT B3 ;  /* 0x0000000000037941 */ /* 0x000fea0003800200 */
.L_x_292:
        /* <DEDUP_REMOVED lines=14> */
.L_x_295:
[----:B------:R-:W-:Y:S05]  /*16c0*/  BSYNC.RECONVERGENT B3 ;  /* 0x0000000000037941 */ /* 0x000fea0003800200 */
.L_x_294:
        /* <DEDUP_REMOVED lines=13> */
.L_x_297:
[----:B------:R-:W-:Y:S05]  /*17a0*/  BSYNC.RECONVERGENT B3 ;  /* 0x0000000000037941 */ /* 0x000fea0003800200 */
.L_x_296:
[C---:B------:R-:W-:Y:S01]  /*17b0*/  FFMA R8, R2.reuse, R14, R8 ;  /* 0x0000000e02087223 */ /* 0x040fe20000000008 */
[C---:B------:R-:W-:Y:S01]  /*17c0*/  FFMA R7, R2.reuse, R13, R7 ;  /* 0x0000000d02077223 */ /* 0x040fe20000000007 */
[----:B------:R-:W-:-:S07]  /*17d0*/  FFMA R6, R2, R0, R6 ;  /* 0x0000000002067223 */ /* 0x000fce0000000006 */
.L_x_288:
[----:B------:R-:W-:Y:S05]  /*17e0*/  BSYNC.RECONVERGENT B2 ;  /* 0x0000000000027941 */ /* 0x000fea0003800200 */
.L_x_287:
[----:B------:R-:W-:Y:S01]  /*17f0*/  UIADD3 UR4, UPT, UPT, UR4, 0x4, URZ ;  /* 0x0000000404047890 */ /* 0x000fe2000fffe0ff */
[----:B------:R-:W-:Y:S02]  /*1800*/  IADD3 R28, P1, PT, R28, 0x30, RZ ;  /* 0x000000301c1c7810 */ /* 0x000fe40007f3e0ff */
[----:B------:R-:W-:Y:S02]  /*1810*/  IADD3 R25, PT, PT, R25, 0x4, RZ ;  /* 0x0000000419197810 */ /* 0x000fe40007ffe0ff */
[----:B------:R-:W-:Y:S02]  /*1820*/  IADD3.X R29, PT, PT, RZ, R29, RZ, P1, !PT ;  /* 0x0000001dff1d7210 */ /* 0x000fe40000ffe4ff */
[----:B------:R-:W-:-:S13]  /*1830*/  ISETP.NE.AND P0, PT, R26, UR4, PT ;  /* 0x000000041a007c0c */ /* 0x000fda000bf05270 */
[----:B------:R-:W-:Y:S05]  /*1840*/  @P0 BRA `(.L_x_298) ;  /* 0xffffffe800bc0947 */ /* 0x000fea000383ffff */
.L_x_253:
[----:B------:R-:W-:-:S09]  /*1850*/  UISETP.NE.AND UP0, UPT, UR8, URZ, UPT ;  /* 0x000000ff0800728c */ /* 0x000fd2000bf05270 */
[----:B------:R-:W-:Y:S05]  /*1860*/  BRA.U !UP0, `(.L_x_251) ;  /* 0x0000001908387547 */ /* 0x000fea000b800000 */
[----:B0-----:R-:W0:Y:S01]  /*1870*/  LDC.64 R2, c[0x0][0x388] ;  /* 0x0000e200ff027b82 */ /* 0x001e220000000a00 */
[----:B------:R-:W1:Y:S01]  /*1880*/  LDCU UR6, c[0x3][0x2c] ;  /* 0x00c00580ff0677ac */ /* 0x000e620008000800 */
[----:B------:R-:W2:Y:S01]  /*1890*/  LDCU UR7, c[0x3][0x24] ;  /* 0x00c00480ff0777ac */ /* 0x000ea20008000800 */
[----:B------:R-:W3:Y:S01]  /*18a0*/  LDCU UR9, c[0x3][0x28] ;  /* 0x00c00500ff0977ac */ /* 0x000ee20008000800 */
[----:B------:R-:W-:Y:S01]  /*18b0*/  UIADD3 UR4, UPT, UPT, -UR8, URZ, URZ ;  /* 0x000000ff08047290 */ /* 0x000fe2000fffe1ff */
[C---:B0-----:R-:W-:Y:S01]  /*18c0*/  IMAD.WIDE.U32 R2, R26.reuse, 0xc, R2 ;  /* 0x0000000c1a027825 */ /* 0x041fe200078e0002 */
[----:B------:R-:W-:Y:S02]  /*18d0*/  IADD3 R26, PT, PT, R26, -UR5, -R12 ;  /* 0x800000051a1a7c10 */ /* 0x000fe4000fffe80c */
[----:B------:R-:W-:Y:S01]  /*18e0*/  IADD3 R0, P0, PT, R2, 0x8, RZ ;  /* 0x0000000802007810 */ /* 0x000fe20007f1e0ff */
[----:B-1---5:R-:W-:-:S03]  /*18f0*/  FADD R2, R9, UR6 ;  /* 0x0000000609027e21 */ /* 0x022fc60008000000 */
[----:B------:R-:W-:Y:S01]  /*1900*/  IADD3.X R15, PT, PT, RZ, R3, RZ, P0, !PT ;  /* 0x00000003ff0f7210 */ /* 0x000fe200007fe4ff */
[----:B--23--:R-:W-:-:S08]  /*1910*/  FADD R2, R2, UR7 ;  /* 0x0000000702027e21 */ /* 0x00cfd00008000000 */
.L_x_310:
[----:B------:R-:W-:Y:S01]  /*1920*/  ISETP.NE.AND P0, PT, R26, RZ, PT ;  /* 0x000000ff1a00720c */ /* 0x000fe20003f05270 */
[----:B------:R-:W-:Y:S01]  /*1930*/  BSSY.RECONVERGENT B2, `(.L_x_299) ;  /* 0x0000051000027945 */ /* 0x000fe20003800200 */
[----:B------:R-:W-:-:S11]  /*1940*/  MOV R14, R0 ;  /* 0x00000000000e7202 */ /* 0x000fd60000000f00 */
[----:B------:R-:W-:Y:S05]  /*1950*/  @!P0 BRA `(.L_x_300) ;  /* 0x0000000400388947 */ /* 0x000fea0003800000 */
[----:B------:R-:W2:Y:S04]  /*1960*/  LDG.E R5, desc[UR12][R10.64+0x4] ;  /* 0x0000040c0a057981 */ /* 0x000ea8000c1e1900 */
[----:B------:R-:W2:Y:S04]  /*1970*/  LDG.E R0, desc[UR12][R14.64+-0x4] ;  /* 0xfffffc0c0e007981 */ /* 0x000ea8000c1e1900 */
        /* <DEDUP_REMOVED lines=19> */
.L_x_302:
[----:B------:R-:W-:Y:S01]  /*1ab0*/  FMUL.FTZ R13, R17, R12 ;  /* 0x0000000c110d7220 */ /* 0x000fe20000410000 */
[----:B------:R-:W-:-:S03]  /*1ac0*/  FMUL.FTZ R3, R12, 0.5 ;  /* 0x3f0000000c037820 */ /* 0x000fc60000410000 */
[----:B------:R-:W-:-:S04]  /*1ad0*/  FFMA R0, -R13, R13, R17 ;  /* 0x0000000d0d007223 */ /* 0x000fc80000000111 */
[----:B------:R-:W-:-:S07]  /*1ae0*/  FFMA R13, R0, R3, R13 ;  /* 0x00000003000d7223 */ /* 0x000fce000000000d */
.L_x_303:
[----:B------:R-:W-:Y:S05]  /*1af0*/  BSYNC.RECONVERGENT B0 ;  /* 0x0000000000007941 */ /* 0x000fea0003800200 */
.L_x_301:
[----:B------:R-:W-:-:S04]  /*1b00*/  FSETP.GT.AND P0, PT, R13, 9.9999999747524270788e-07, PT ;  /* 0x358637bd0d00780b */ /* 0x000fc80003f04000 */
[----:B------:R-:W-:-:S13]  /*1b10*/  FSETP.GEU.OR P0, PT, R13, R2, !P0 ;  /* 0x000000020d00720b */ /* 0x000fda000470e400 */
[----:B------:R-:W-:Y:S05]  /*1b20*/  @P0 BRA `(.L_x_300) ;  /* 0x0000000000c40947 */ /* 0x000fea0003800000 */
[----:B------:R-:W0:Y:S01]  /*1b30*/  MUFU.RCP R0, R13 ;  /* 0x0000000d00007308 */ /* 0x000e220000001000 */
[----:B------:R-:W-:Y:S07]  /*1b40*/  BSSY.RECONVERGENT B3, `(.L_x_304) ;  /* 0x000000f000037945 */ /* 0x000fee0003800200 */
[----:B------:R-:W1:Y:S01]  /*1b50*/  FCHK P0, R22, R13 ;  /* 0x0000000d16007302 */ /* 0x000e620000000000 */
[----:B0-----:R-:W-:-:S04]  /*1b60*/  FFMA R3, R0, -R13, 1 ;  /* 0x3f80000000037423 */ /* 0x001fc8000000080d */
[----:B------:R-:W-:Y:S01]  /*1b70*/  FFMA R9, R0, R3, R0 ;  /* 0x0000000300097223 */ /* 0x000fe20000000000 */
[----:B------:R-:W-:-:S03]  /*1b80*/  FADD R3, R2, -R13 ;  /* 0x8000000d02037221 */ /* 0x000fc60000000000 */
[----:B------:R-:W-:Y:S01]  /*1b90*/  FFMA R12, R22, R9, RZ ;  /* 0x00000009160c7223 */ /* 0x000fe200000000ff */
[----:B------:R-:W-:-:S03]  /*1ba0*/  FMUL R3, R3, UR9 ;  /* 0x0000000903037c20 */ /* 0x000fc60008400000 */
        /* <DEDUP_REMOVED lines=8> */
.L_x_305:
[----:B------:R-:W-:Y:S05]  /*1c30*/  BSYNC.RECONVERGENT B3 ;  /* 0x0000000000037941 */ /* 0x000fea0003800200 */
.L_x_304:
        /* <DEDUP_REMOVED lines=14> */
.L_x_307:
[----:B------:R-:W-:Y:S05]  /*1d20*/  BSYNC.RECONVERGENT B3 ;  /* 0x0000000000037941 */ /* 0x000fea0003800200 */
.L_x_306:
        /* <DEDUP_REMOVED lines=13> */
.L_x_309:
[----:B------:R-:W-:Y:S05]  /*1e00*/  BSYNC.RECONVERGENT B3 ;  /* 0x0000000000037941 */ /* 0x000fea0003800200 */
.L_x_308:
[C---:B------:R-:W-:Y:S01]  /*1e10*/  FFMA R8, R3.reuse, R12, R8 ;  /* 0x0000000c03087223 */ /* 0x040fe20000000008 */
[C---:B------:R-:W-:Y:S01]  /*1e20*/  FFMA R7, R3.reuse, R9, R7 ;  /* 0x0000000903077223 */ /* 0x040fe20000000007 */
[----:B------:R-:W-:-:S07]  /*1e30*/  FFMA R6, R3, R0, R6 ;  /* 0x0000000003067223 */ /* 0x000fce0000000006 */
.L_x_300:
[----:B------:R-:W-:Y:S05]  /*1e40*/  BSYNC.RECONVERGENT B2 ;  /* 0x0000000000027941 */ /* 0x000fea0003800200 */
.L_x_299:
[----:B------:R-:W-:Y:S01]  /*1e50*/  UIADD3 UR4, UPT, UPT, UR4, 0x1, URZ ;  /* 0x0000000104047890 */ /* 0x000fe2000fffe0ff */
[----:B------:R-:W-:-:S03]  /*1e60*/  IADD3 R0, P0, PT, R14, 0xc, RZ ;  /* 0x0000000c0e007810 */ /* 0x000fc60007f1e0ff */
[----:B------:R-:W-:Y:S01]  /*1e70*/  UISETP.NE.AND UP0, UPT, UR4, URZ, UPT ;  /* 0x000000ff0400728c */ /* 0x000fe2000bf05270 */
[----:B------:R-:W-:-:S08]  /*1e80*/  IADD3.X R14, PT, PT, RZ, R15, RZ, P0, !PT ;  /* 0x0000000fff0e7210 */ /* 0x000fd000007fe4ff */
[----:B------:R-:W-:Y:S05]  /*1e90*/  BRA.U !UP0, `(.L_x_251) ;  /* 0x0000001108ac7547 */ /* 0x000fea000b800000 */
[----:B------:R-:W-:Y:S02]  /*1ea0*/  IADD3 R26, PT, PT, R26, 0x1, RZ ;  /* 0x000000011a1a7810 */ /* 0x000fe40007ffe0ff */
[----:B------:R-:W-:Y:S01]  /*1eb0*/  MOV R15, R14 ;  /* 0x0000000e000f7202 */ /* 0x000fe20000000f00 */
[----:B------:R-:W-:Y:S06]  /*1ec0*/  BRA `(.L_x_310) ;  /* 0xfffffff800947947 */ /* 0x000fec000383ffff */
.L_x_252:
[----:B------:R-:W-:Y:S01]  /*1ed0*/  UISETP.NE.AND UP0, UPT, UR14, 0x1, UPT ;  /* 0x000000010e00788c */ /* 0x000fe2000bf05270 */
[----:B------:R-:W-:Y:S01]  /*1ee0*/  HFMA2 R5, -RZ, RZ, 0, 0 ;  /* 0x00000000ff057431 */ /* 0x000fe200000001ff */
[----:B------:R-:W-:Y:S02]  /*1ef0*/  CS2R R6, SRZ ;  /* 0x0000000000067805 */ /* 0x000fe4000001ff00 */
[----:B------:R-:W-:-:S05]  /*1f00*/  MOV R8, RZ ;  /* 0x000000ff00087202 */ /* 0x000fca0000000f00 */
[----:B------:R-:W-:Y:S05]  /*1f10*/  BRA.U !UP0, `(.L_x_311) ;  /* 0x0000000d08147547 */ /* 0x000fea000b800000 */
[----:B------:R-:W1:Y:S01]  /*1f20*/  LDCU.64 UR10, c[0x0][0x388] ;  /* 0x00007100ff0a77ac */ /* 0x000e620008000a00 */
[----:B------:R-:W-:Y:S02]  /*1f30*/  IADD3 R4, PT, PT, -R16, RZ, RZ ;  /* 0x000000ff10047210 */ /* 0x000fe40007ffe1ff */
[----:B------:R-:W-:Y:S01]  /*1f40*/  MOV R6, RZ ;  /* 0x000000ff00067202 */ /* 0x000fe20000000f00 */
[----:B------:R-:W-:Y:S01]  /*1f50*/  UIADD3 UR7, UP0, UPT, UR8, 0x4, URZ ;  /* 0x0000000408077890 */ /* 0x000fe2000ff1e0ff */
[----:B------:R-:W2:Y:S03]  /*1f60*/  LDCU UR16, c[0x3][0x28] ;  /* 0x00c00500ff1077ac */ /* 0x000ea60008000800 */
[----:B------:R-:W-:Y:S02]  /*1f70*/  UIADD3.X UR8, UPT, UPT, URZ, UR9, URZ, UP0, !UPT ;  /* 0x00000009ff087290 */ /* 0x000fe400087fe4ff */
[----:B------:R-:W-:Y:S01]  /*1f80*/  MOV R12, UR7 ;  /* 0x00000007000c7c02 */ /* 0x000fe20008000f00 */
[----:B------:R-:W3:Y:S03]  /*1f90*/  LDCU UR15, c[0x3][0x24] ;  /* 0x00c00480ff0f77ac */ /* 0x000ee60008000800 */
[----:B------:R-:W-:Y:S01]  /*1fa0*/  MOV R13, UR8 ;  /* 0x00000008000d7c02 */ /* 0x000fe20008000f00 */
[----:B-1----:R-:W-:-:S02]  /*1fb0*/  UIADD3 UR4, UP1, UPT, UR10, 0xc, URZ ;  /* 0x0000000c0a047890 */ /* 0x002fc4000ff3e0ff */
[----:B------:R-:W-:Y:S02]  /*1fc0*/  ULOP3.LUT UR10, UR14, 0x7ffffffe, URZ, 0xc0, !UPT ;  /* 0x7ffffffe0e0a7892 */ /* 0x000fe4000f8ec0ff */
[----:B------:R-:W-:Y:S02]  /*1fd0*/  UIADD3.X UR6, UPT, UPT, URZ, UR11, URZ, UP1, !UPT ;  /* 0x0000000bff067290 */ /* 0x000fe40008ffe4ff */
[----:B------:R-:W-:Y:S01]  /*1fe0*/  MOV R14, UR4 ;  /* 0x00000004000e7c02 */ /* 0x000fe20008000f00 */
[----:B------:R-:W-:Y:S01]  /*1ff0*/  UMOV UR4, URZ ;  /* 0x000000ff00047c82 */ /* 0x000fe20008000000 */
[----:B------:R-:W-:Y:S02]  /*2000*/  MOV R5, UR10 ;  /* 0x0000000a00057c02 */ /* 0x000fe40008000f00 */
[----:B--2---:R-:W-:-:S07]  /*2010*/  MOV R15, UR6 ;  /* 0x00000006000f7c02 */ /* 0x004fce0008000f00 */
.L_x_334:
[----:B------:R-:W-:Y:S01]  /*2020*/  ISETP.NE.AND P0, PT, R4, RZ, PT ;  /* 0x000000ff0400720c */ /* 0x000fe20003f05270 */
[----:B------:R-:W-:-:S12]  /*2030*/  BSSY.RECONVERGENT B2, `(.L_x_312) ;  /* 0x0000054000027945 */ /* 0x000fd80003800200 */
[----:B------:R-:W-:Y:S05]  /*2040*/  @!P0 BRA `(.L_x_313) ;  /* 0x0000000400488947 */ /* 0x000fea0003800000 */
[----:B0-----:R-:W2:Y:S04]  /*2050*/  LDG.E R3, desc[UR12][R10.64+0x4] ;  /* 0x0000040c0a037981 */ /* 0x001ea8000c1e1900 */
[----:B------:R-:W2:Y:S04]  /*2060*/  LDG.E R2, desc[UR12][R14.64+-0x8] ;  /* 0xfffff80c0e027981 */ /* 0x000ea8000c1e1900 */
[----:B------:R-:W4:Y:S04]  /*2070*/  LDG.E R22, desc[UR12][R10.64] ;  /* 0x0000000c0a167981 */ /* 0x000f28000c1e1900 */
[----:B------:R-:W4:Y:S04]  /*2080*/  LDG.E R17, desc[UR12][R14.64+-0xc] ;  /* 0xfffff40c0e117981 */ /* 0x000f28000c1e1900 */
[----:B------:R-:W3:Y:S04]  /*2090*/  LDG.E R18, desc[UR12][R10.64+0x8] ;  /* 0x0000080c0a127981 */ /* 0x000ee8000c1e1900 */
[----:B------:R-:W3:Y:S04]  /*20a0*/  LDG.E R19, desc[UR12][R14.64+-0x4] ;  /* 0xfffffc0c0e137981 */ /* 0x000ee8000c1e1900 */
[----:B------:R-:W3:Y:S01]  /*20b0*/  LDG.E R0, desc[UR12][R12.64+-0x4] ;  /* 0xfffffc0c0c007981 */ /* 0x000ee2000c1e1900 */
[----:B------:R-:W-:Y:S01]  /*20c0*/  BSSY.RECONVERGENT B0, `(.L_x_314) ;  /* 0x0000016000007945 */ /* 0x000fe20003800200 */
[----:B--2---:R-:W-:Y:S01]  /*20d0*/  FADD R3, R3, -R2 ;  /* 0x8000000203037221 */ /* 0x004fe20000000000 */
[----:B----4-:R-:W-:-:S03]  /*20e0*/  FADD R22, R22, -R17 ;  /* 0x8000001116167221 */ /* 0x010fc60000000000 */
[----:B------:R-:W-:-:S04]  /*20f0*/  FMUL R17, R3, R3 ;  /* 0x0000000303117220 */ /* 0x000fc80000400000 */
[----:B------:R-:W-:Y:S01]  /*2100*/  FFMA R17, R22, R22, R17 ;  /* 0x0000001616117223 */ /* 0x000fe20000000011 */
[----:B---3--:R-:W-:-:S04]  /*2110*/  FADD R2, R18, -R19 ;  /* 0x8000001312027221 */ /* 0x008fc80000000000 */
[----:B------:R-:W-:Y:S01]  /*2120*/  FFMA R19, R2, R2, R17 ;  /* 0x0000000202137223 */ /* 0x000fe20000000011 */
[----:B-----5:R-:W-:-:S03]  /*2130*/  FADD R0, R0, R9 ;  /* 0x0000000900007221 */ /* 0x020fc60000000000 */
[----:B------:R0:W1:Y:S01]  /*2140*/  MUFU.RSQ R18, R19 ;  /* 0x0000001300127308 */ /* 0x0000620000001400 */
[----:B------:R-:W-:Y:S01]  /*2150*/  IADD3 R17, PT, PT, R19, -0xd000000, RZ ;  /* 0xf300000013117810 */ /* 0x000fe20007ffe0ff */
[----:B------:R-:W-:-:S03]  /*2160*/  FADD R23, R0, UR15 ;  /* 0x0000000f00177e21 */ /* 0x000fc60008000000 */
[----:B------:R-:W-:-:S13]  /*2170*/  ISETP.GT.U32.AND P0, PT, R17, 0x727fffff, PT ;  /* 0x727fffff1100780c */ /* 0x000fda0003f04070 */
[----:B01----:R-:W-:Y:S05]  /*2180*/  @!P0 BRA `(.L_x_315) ;  /* 0x0000000000148947 */ /* 0x003fea0003800000 */
[----:B------:R-:W-:Y:S02]  /*2190*/  MOV R17, R19 ;  /* 0x0000001300117202 */ /* 0x000fe40000000f00 */
[----:B------:R-:W-:-:S07]  /*21a0*/  MOV R0, 0x21c0 ;  /* 0x000021c000007802 */ /* 0x000fce0000000f00 */
[----:B------:R-:W-:Y:S05]  /*21b0*/  CALL.REL.NOINC `($__internal_11_$__cuda_sm20_sqrt_rn_f32_slowpath) ;  /* 0x0000000c00fc7944 */ /* 0x000fea0003c00000 */
[----:B------:R-:W-:Y:S01]  /*21c0*/  MOV R28, R21 ;  /* 0x00000015001c7202 */ /* 0x000fe20000000f00 */
[----:B------:R-:W-:Y:S06]  /*21d0*/  BRA `(.L_x_316) ;  /* 0x0000000000107947 */ /* 0x000fec0003800000 */
.L_x_315:
[----:B------:R-:W-:Y:S01]  /*21e0*/  FMUL.FTZ R28, R19, R18 ;  /* 0x00000012131c7220 */ /* 0x000fe20000410000 */
[----:B------:R-:W-:-:S03]  /*21f0*/  FMUL.FTZ R0, R18, 0.5 ;  /* 0x3f00000012007820 */ /* 0x000fc60000410000 */
[----:B------:R-:W-:-:S04]  /*2200*/  FFMA R17, -R28, R28, R19 ;  /* 0x0000001c1c117223 */ /* 0x000fc80000000113 */
[----:B------:R-:W-:-:S07]  /*2210*/  FFMA R28, R17, R0, R28 ;  /* 0x00000000111c7223 */ /* 0x000fce000000001c */
.L_x_316:
[----:B------:R-:W-:Y:S05]  /*2220*/  BSYNC.RECONVERGENT B0 ;  /* 0x0000000000007941 */ /* 0x000fea0003800200 */
.L_x_314:
        /* <DEDUP_REMOVED lines=19> */
.L_x_318:
[----:B------:R-:W-:Y:S05]  /*2360*/  BSYNC.RECONVERGENT B3 ;  /* 0x0000000000037941 */ /* 0x000fea0003800200 */
.L_x_317:
        /* <DEDUP_REMOVED lines=14> */
.L_x_320:
[----:B------:R-:W-:Y:S05]  /*2450*/  BSYNC.RECONVERGENT B3 ;  /* 0x0000000000037941 */ /* 0x000fea0003800200 */
.L_x_319:
        /* <DEDUP_REMOVED lines=13> */
.L_x_322:
[----:B------:R-:W-:Y:S05]  /*2530*/  BSYNC.RECONVERGENT B3 ;  /* 0x0000000000037941 */ /* 0x000fea0003800200 */
.L_x_321:
[C---:B------:R-:W-:Y:S01]  /*2540*/  FFMA R8, R25.reuse, R27, R8 ;  /* 0x0000001b19087223 */ /* 0x040fe20000000008 */
[C---:B------:R-:W-:Y:S01]  /*2550*/  FFMA R7, R25.reuse, R26, R7 ;  /* 0x0000001a19077223 */ /* 0x040fe20000000007 */
[----:B------:R-:W-:-:S07]  /*2560*/  FFMA R6, R25, R0, R6 ;  /* 0x0000000019067223 */ /* 0x000fce0000000006 */
.L_x_313:
[----:B---3--:R-:W-:Y:S05]  /*2570*/  BSYNC.RECONVERGENT B2 ;  /* 0x0000000000027941 */ /* 0x008fea0003800200 */
.L_x_312:
[----:B------:R-:W-:Y:S01]  /*2580*/  UIADD3 UR6, UPT, UPT, UR4, 0x1, URZ ;  /* 0x0000000104067890 */ /* 0x000fe2000fffe0ff */
[----:B------:R-:W-:Y:S05]  /*2590*/  BSSY.RECONVERGENT B2, `(.L_x_323) ;  /* 0x0000055000027945 */ /* 0x000fea0003800200 */
[----:B------:R-:W-:-:S13]  /*25a0*/  ISETP.NE.AND P0, PT, R16, UR6, PT ;  /* 0x0000000610007c0c */ /* 0x000fda000bf05270 */
[----:B------:R-:W-:Y:S05]  /*25b0*/  @!P0 BRA `(.L_x_324) ;  /* 0x0000000400488947 */ /* 0x000fea0003800000 */
[----:B0-----:R-:W2:Y:S04]  /*25c0*/  LDG.E R2, desc[UR12][R10.64+0x4] ;  /* 0x0000040c0a027981 */ /* 0x001ea8000c1e1900 */
[----:B------:R-:W2:Y:S04]  /*25d0*/  LDG.E R17, desc[UR12][R14.64+0x4] ;  /* 0x0000040c0e117981 */ /* 0x000ea8000c1e1900 */
[----:B------:R-:W3:Y:S04]  /*25e0*/  LDG.E R22, desc[UR12][R10.64] ;  /* 0x0000000c0a167981 */ /* 0x000ee8000c1e1900 */
[----:B------:R-:W3:Y:S04]  /*25f0*/  LDG.E R3, desc[UR12][R14.64] ;  /* 0x0000000c0e037981 */ /* 0x000ee8000c1e1900 */
[----:B------:R-:W4:Y:S04]  /*2600*/  LDG.E R18, desc[UR12][R10.64+0x8] ;  /* 0x0000080c0a127981 */ /* 0x000f28000c1e1900 */
[----:B------:R-:W4:Y:S04]  /*2610*/  LDG.E R19, desc[UR12][R14.64+0x8] ;  /* 0x0000080c0e137981 */ /* 0x000f28000c1e1900 */
[----:B------:R-:W4:Y:S01]  /*2620*/  LDG.E R0, desc[UR12][R12.64] ;  /* 0x0000000c0c007981 */ /* 0x000f22000c1e1900 */
[----:B------:R-:W-:Y:S01]  /*2630*/  BSSY.RECONVERGENT B0, `(.L_x_325) ;  /* 0x0000016000007945 */ /* 0x000fe20003800200 */
[----:B--2---:R-:W-:-:S04]  /*2640*/  FADD R2, R2, -R17 ;  /* 0x8000001102027221 */ /* 0x004fc80000000000 */
[----:B------:R-:W-:Y:S01]  /*2650*/  FMUL R17, R2, R2 ;  /* 0x0000000202117220 */ /* 0x000fe20000400000 */
[----:B---3--:R-:W-:Y:S01]  /*2660*/  FADD R22, R22, -R3 ;  /* 0x8000000316167221 */ /* 0x008fe20000000000 */
[----:B----4-:R-:W-:-:S03]  /*2670*/  FADD R3, R18, -R19 ;  /* 0x8000001312037221 */ /* 0x010fc60000000000 */
[----:B------:R-:W-:Y:S01]  /*2680*/  FFMA R18, R22, R22, R17 ;  /* 0x0000001616127223 */ /* 0x000fe20000000011 */
[----:B-----5:R-:W-:-:S03]  /*2690*/  FADD R0, R0, R9 ;  /* 0x0000000900007221 */ /* 0x020fc60000000000 */
[----:B------:R-:W-:Y:S01]  /*26a0*/  FFMA R18, R3, R3, R18 ;  /* 0x0000000303127223 */ /* 0x000fe20000000012 */
[----:B------:R-:W-:-:S03]  /*26b0*/  FADD R23, R0, UR15 ;  /* 0x0000000f00177e21 */ /* 0x000fc60008000000 */
[----:B------:R0:W1:Y:S01]  /*26c0*/  MUFU.RSQ R19, R18 ;  /* 0x0000001200137308 */ /* 0x0000620000001400 */
[----:B------:R-:W-:-:S04]  /*26d0*/  IADD3 R17, PT, PT, R18, -0xd000000, RZ ;  /* 0xf300000012117810 */ /* 0x000fc80007ffe0ff */
[----:B------:R-:W-:-:S13]  /*26e0*/  ISETP.GT.U32.AND P0, PT, R17, 0x727fffff, PT ;  /* 0x727fffff1100780c */ /* 0x000fda0003f04070 */
[----:B01----:R-:W-:Y:S05]  /*26f0*/  @!P0 BRA `(.L_x_326) ;  /* 0x0000000000148947 */ /* 0x003fea0003800000 */
[----:B------:R-:W-:Y:S02]  /*2700*/  MOV R17, R18 ;  /* 0x0000001200117202 */ /* 0x000fe40000000f00 */
[----:B------:R-:W-:-:S07]  /*2710*/  MOV R0, 0x2730 ;  /* 0x0000273000007802 */ /* 0x000fce0000000f00 */
[----:B------:R-:W-:Y:S05]  /*2720*/  CALL.REL.NOINC `($__internal_11_$__cuda_sm20_sqrt_rn_f32_slowpath) ;  /* 0x0000000800a07944 */ /* 0x000fea0003c00000 */
[----:B------:R-:W-:Y:S01]  /*2730*/  MOV R25, R21 ;  /* 0x0000001500197202 */ /* 0x000fe20000000f00 */
[----:B------:R-:W-:Y:S06]  /*2740*/  BRA `(.L_x_327) ;  /* 0x0000000000107947 */ /* 0x000fec0003800000 */
.L_x_326:
[----:B------:R-:W-:Y:S01]  /*2750*/  FMUL.FTZ R25, R18, R19 ;  /* 0x0000001312197220 */ /* 0x000fe20000410000 */
[----:B------:R-:W-:-:S03]  /*2760*/  FMUL.FTZ R17, R19, 0.5 ;  /* 0x3f00000013117820 */ /* 0x000fc60000410000 */
[----:B------:R-:W-:-:S04]  /*2770*/  FFMA R0, -R25, R25, R18 ;  /* 0x0000001919007223 */ /* 0x000fc80000000112 */
[----:B------:R-:W-:-:S07]  /*2780*/  FFMA R25, R0, R17, R25 ;  /* 0x0000001100197223 */ /* 0x000fce0000000019 */
.L_x_327:
[----:B------:R-:W-:Y:S05]  /*2790*/  BSYNC.RECONVERGENT B0 ;  /* 0x0000000000007941 */ /* 0x000fea0003800200 */
.L_x_325:
        /* <DEDUP_REMOVED lines=19> */
.L_x_329:
[----:B------:R-:W-:Y:S05]  /*28d0*/  BSYNC.RECONVERGENT B3 ;  /* 0x0000000000037941 */ /* 0x000fea0003800200 */
.L_x_328:
        /* <DEDUP_REMOVED lines=14> */
.L_x_331:
[----:B------:R-:W-:Y:S05]  /*29c0*/  BSYNC.RECONVERGENT B3 ;  /* 0x0000000000037941 */ /* 0x000fea0003800200 */
.L_x_330:
        /* <DEDUP_REMOVED lines=13> */
.L_x_333:
[----:B------:R-:W-:Y:S05]  /*2aa0*/  BSYNC.RECONVERGENT B3 ;  /* 0x0000000000037941 */ /* 0x000fea0003800200 */
.L_x_332:
[C---:B------:R-:W-:Y:S01]  /*2ab0*/  FFMA R8, R26.reuse, R27, R8 ;  /* 0x0000001b1a087223 */ /* 0x040fe20000000008 */
[C---:B------:R-:W-:Y:S01]  /*2ac0*/  FFMA R7, R26.reuse, R28, R7 ;  /* 0x0000001c1a077223 */ /* 0x040fe20000000007 */
[----:B------:R-:W-:-:S07]  /*2ad0*/  FFMA R6, R26, R0, R6 ;  /* 0x000000001a067223 */ /* 0x000fce0000000006 */
.L_x_324:
[----:B------:R-:W-:Y:S05]  /*2ae0*/  BSYNC.RECONVERGENT B2 ;  /* 0x0000000000027941 */ /* 0x000fea0003800200 */
.L_x_323:
        /* <DEDUP_REMOVED lines=8> */
.L_x_311:
[----:B------:R-:W1:Y:S01]  /*2b70*/  LDC R0, c[0x0][0x398] ;  /* 0x0000e600ff007b82 */ /* 0x000e620000000800 */
[----:B------:R-:W-:Y:S01]  /*2b80*/  ISETP.NE.AND P0, PT, R5, R16, PT ;  /* 0x000000100500720c */ /* 0x000fe20003f05270 */
[----:B------:R-:W-:Y:S01]  /*2b90*/  BSSY.RECONVERGENT B2, `(.L_x_251) ;  /* 0x000005b000027945 */ /* 0x000fe20003800200 */
[----:B-1----:R-:W-:-:S04]  /*2ba0*/  LOP3.LUT R0, R0, 0x1, RZ, 0xc0, !PT ;  /* 0x0000000100007812 */ /* 0x002fc800078ec0ff */
[----:B------:R-:W-:-:S13]  /*2bb0*/  ISETP.NE.U32.OR P0, PT, R0, 0x1, !P0 ;  /* 0x000000010000780c */ /* 0x000fda0004705470 */
[----:B------:R-:W-:Y:S05]  /*2bc0*/  @P0 BRA `(.L_x_335) ;  /* 0x00000004005c0947 */ /* 0x000fea0003800000 */
[----:B------:R-:W1:Y:S01]  /*2bd0*/  LDC.64 R14, c[0x0][0x388] ;  /* 0x0000e200ff0e7b82 */ /* 0x000e620000000a00 */
[----:B------:R-:W2:Y:S01]  /*2be0*/  LDG.E R4, desc[UR12][R10.64+0x4] ;  /* 0x0000040c0a047981 */ /* 0x000ea2000c1e1900 */
[----:B------:R-:W3:Y:S03]  /*2bf0*/  LDCU UR4, c[0x3][0x24] ;  /* 0x00c00480ff0477ac */ /* 0x000ee60008000800 */
[----:B------:R-:W4:Y:S03]  /*2c00*/  LDG.E R0, desc[UR12][R10.64] ;  /* 0x0000000c0a007981 */ /* 0x000f26000c1e1900 */
[----:B0-----:R-:W0:Y:S01]  /*2c10*/  LDC.64 R2, c[0x0][0x380] ;  /* 0x0000e000ff027b82 */ /* 0x001e220000000a00 */
[----:B------:R-:W3:Y:S01]  /*2c20*/  LDG.E R18, desc[UR12][R10.64+0x8] ;  /* 0x0000080c0a127981 */ /* 0x000ee2000c1e1900 */
[----:B-1----:R-:W-:-:S05]  /*2c30*/  IMAD.WIDE.U32 R14, R5, 0xc, R14 ;  /* 0x0000000c050e7825 */ /* 0x002fca00078e000e */
[----:B------:R-:W2:Y:S04]  /*2c40*/  LDG.E R19, desc[UR12][R14.64+0x4] ;  /* 0x0000040c0e137981 */ /* 0x000ea8000c1e1900 */
[----:B------:R-:W4:Y:S04]  /*2c50*/  LDG.E R17, desc[UR12][R14.64] ;  /* 0x0000000c0e117981 */ /* 0x000f28000c1e1900 */
[----:B------:R-:W3:Y:S01]  /*2c60*/  LDG.E R21, desc[UR12][R14.64+0x8] ;  /* 0x0000080c0e157981 */ /* 0x000ee2000c1e1900 */
[----:B0-----:R-:W-:-:S06]  /*2c70*/  IMAD.WIDE.U32 R12, R5, 0x4, R2 ;  /* 0x00000004050c7825 */ /* 0x001fcc00078e0002 */
[----:B------:R-:W3:Y:S01]  /*2c80*/  LDG.E R12, desc[UR12][R12.64] ;  /* 0x0000000c0c0c7981 */ /* 0x000ee2000c1e1900 */
[----:B------:R-:W-:Y:S01]  /*2c90*/  BSSY.RECONVERGENT B0, `(.L_x_336) ;  /* 0x0000015000007945 */ /* 0x000fe20003800200 */
[----:B--2---:R-:W-:Y:S01]  /*2ca0*/  FADD R3, R4, -R19 ;  /* 0x8000001304037221 */ /* 0x004fe20000000000 */
[----:B----4-:R-:W-:-:S03]  /*2cb0*/  FADD R5, R0, -R17 ;  /* 0x8000001100057221 */ /* 0x010fc60000000000 */
[----:B------:R-:W-:Y:S01]  /*2cc0*/  FMUL R0, R3, R3 ;  /* 0x0000000303007220 */ /* 0x000fe20000400000 */
[----:B---3--:R-:W-:-:S03]  /*2cd0*/  FADD R2, R18, -R21 ;  /* 0x8000001512027221 */ /* 0x008fc60000000000 */
[----:B------:R-:W-:-:S04]  /*2ce0*/  FFMA R17, R5, R5, R0 ;  /* 0x0000000505117223 */ /* 0x000fc80000000000 */
[----:B------:R-:W-:-:S05]  /*2cf0*/  FFMA R17, R2, R2, R17 ;  /* 0x0000000202117223 */ /* 0x000fca0000000011 */
[----:B------:R-:W-:Y:S01]  /*2d00*/  IADD3 R0, PT, PT, R17, -0xd000000, RZ ;  /* 0xf300000011007810 */ /* 0x000fe20007ffe0ff */
[----:B------:R0:W1:Y:S03]  /*2d10*/  MUFU.RSQ R4, R17 ;  /* 0x0000001100047308 */ /* 0x0000660000001400 */
[----:B------:R-:W-:Y:S01]  /*2d20*/  ISETP.GT.U32.AND P0, PT, R0, 0x727fffff, PT ;  /* 0x727fffff0000780c */ /* 0x000fe20003f04070 */
[----:B-----5:R-:W-:-:S04]  /*2d30*/  FADD R9, R12, R9 ;  /* 0x000000090c097221 */ /* 0x020fc80000000000 */
[----:B------:R-:W-:-:S08]  /*2d40*/  FADD R9, R9, UR4 ;  /* 0x0000000409097e21 */ /* 0x000fd00008000000 */
[----:B0-----:R-:W-:Y:S05]  /*2d50*/  @!P0 BRA `(.L_x_337) ;  /* 0x0000000000108947 */ /* 0x001fea0003800000 */
[----:B------:R-:W-:-:S07]  /*2d60*/  MOV R0, 0x2d80 ;  /* 0x00002d8000007802 */ /* 0x000fce0000000f00 */
[----:B-1----:R-:W-:Y:S05]  /*2d70*/  CALL.REL.NOINC `($__internal_11_$__cuda_sm20_sqrt_rn_f32_slowpath) ;  /* 0x00000004000c7944 */ /* 0x002fea0003c00000 */
[----:B------:R-:W-:Y:S01]  /*2d80*/  MOV R10, R21 ;  /* 0x00000015000a7202 */ /* 0x000fe20000000f00 */
[----:B------:R-:W-:Y:S06]  /*2d90*/  BRA `(.L_x_338) ;  /* 0x0000000000107947 */ /* 0x000fec0003800000 */
.L_x_337:
[----:B-1----:R-:W-:Y:S01]  /*2da0*/  FMUL.FTZ R10, R17, R4 ;  /* 0x00000004110a7220 */ /* 0x002fe20000410000 */
[----:B------:R-:W-:-:S03]  /*2db0*/  FMUL.FTZ R0, R4, 0.5 ;  /* 0x3f00000004007820 */ /* 0x000fc60000410000 */
[----:B------:R-:W-:-:S04]  /*2dc0*/  FFMA R11, -R10, R10, R17 ;  /* 0x0000000a0a0b7223 */ /* 0x000fc80000000111 */
[----:B------:R-:W-:-:S07]  /*2dd0*/  FFMA R10, R11, R0, R10 ;  /* 0x000000000b0a7223 */ /* 0x000fce000000000a */
.L_x_338:
[----:B------:R-:W-:Y:S05]  /*2de0*/  BSYNC.RECONVERGENT B0 ;  /* 0x0000000000007941 */ /* 0x000fea0003800200 */
.L_x_336:
[----:B------:R-:W-:-:S04]  /*2df0*/  FSETP.GT.AND P0, PT, R10, 9.9999999747524270788e-07, PT ;  /* 0x358637bd0a00780b */ /* 0x000fc80003f04000 */
[----:B------:R-:W-:-:S13]  /*2e00*/  FSETP.GEU.OR P0, PT, R10, R9, !P0 ;  /* 0x000000090a00720b */ /* 0x000fda000470e400 */
[----:B------:R-:W-:Y:S05]  /*2e10*/  @P0 BRA `(.L_x_335) ;  /* 0x0000000000c80947 */ /* 0x000fea0003800000 */
[----:B------:R-:W0:Y:S01]  /*2e20*/  MUFU.RCP R11, R10 ;  /* 0x0000000a000b7308 */ /* 0x000e220000001000 */
[----:B------:R-:W1:Y:S01]  /*2e30*/  LDCU UR4, c[0x3][0x28] ;  /* 0x00c00500ff0477ac */ /* 0x000e620008000800 */
[----:B------:R-:W-:Y:S01]  /*2e40*/  FADD R4, R9, -R10 ;  /* 0x8000000a09047221 */ /* 0x000fe20000000000 */
[----:B------:R-:W-:Y:S05]  /*2e50*/  BSSY.RECONVERGENT B3, `(.L_x_339) ;  /* 0x000000e000037945 */ /* 0x000fea0003800200 */
[----:B------:R-:W2:Y:S01]  /*2e60*/  FCHK P0, R5, R10 ;  /* 0x0000000a05007302 */ /* 0x000ea20000000000 */
[----:B0-----:R-:W-:Y:S01]  /*2e70*/  FFMA R0, R11, -R10, 1 ;  /* 0x3f8000000b007423 */ /* 0x001fe2000000080a */
[----:B-1----:R-:W-:-:S03]  /*2e80*/  FMUL R4, R4, UR4 ;  /* 0x0000000404047c20 */ /* 0x002fc60008400000 */
[----:B------:R-:W-:-:S04]  /*2e90*/  FFMA R0, R11, R0, R11 ;  /* 0x000000000b007223 */ /* 0x000fc8000000000b */
[----:B------:R-:W-:-:S04]  /*2ea0*/  FFMA R11, R5, R0, RZ ;  /* 0x00000000050b7223 */ /* 0x000fc800000000ff */
[----:B------:R-:W-:-:S04]  /*2eb0*/  FFMA R9, R11, -R10, R5 ;  /* 0x8000000a0b097223 */ /* 0x000fc80000000005 */
[----:B------:R-:W-:Y:S01]  /*2ec0*/  FFMA R9, R0, R9, R11 ;  /* 0x0000000900097223 */ /* 0x000fe2000000000b */
[----:B--2---:R-:W-:Y:S06]  /*2ed0*/  @!P0 BRA `(.L_x_340) ;  /* 0x0000000000148947 */ /* 0x004fec0003800000 */
[----:B------:R-:W-:Y:S02]  /*2ee0*/  MOV R0, R5 ;  /* 0x0000000500007202 */ /* 0x000fe40000000f00 */
[----:B------:R-:W-:Y:S02]  /*2ef0*/  MOV R23, R10 ;  /* 0x0000000a00177202 */ /* 0x000fe40000000f00 */
[----:B------:R-:W-:-:S07]  /*2f00*/  MOV R17, 0x2f20 ;  /* 0x00002f2000117802 */ /* 0x000fce0000000f00 */
[----:B------:R-:W-:Y:S05]  /*2f10*/  CALL.REL.NOINC `($__internal_12_$__cuda_sm3x_div_rn_noftz_f32_slowpath) ;  /* 0x0000000000fc7944 */ /* 0x000fea0003c00000 */
[----:B------:R-:W-:-:S07]  /*2f20*/  MOV R9, R0 ;  /* 0x0000000000097202 */ /* 0x000fce0000000f00 */
.L_x_340:
[----:B------:R-:W-:Y:S05]  /*2f30*/  BSYNC.RECONVERGENT B3 ;  /* 0x0000000000037941 */ /* 0x000fea0003800200 */
.L_x_339:
        /* <DEDUP_REMOVED lines=14> */
.L_x_342:
[----:B------:R-:W-:Y:S05]  /*3020*/  BSYNC.RECONVERGENT B3 ;  /* 0x0000000000037941 */ /* 0x000fea0003800200 */
.L_x_341:
        /* <DEDUP_REMOVED lines=13> */
.L_x_344:
[----:B------:R-:W-:Y:S05]  /*3100*/  BSYNC.RECONVERGENT B3 ;  /* 0x0000000000037941 */ /* 0x000fea0003800200 */
.L_x_343:
[C---:B------:R-:W-:Y:S01]  /*3110*/  FFMA R8, R4.reuse, R9, R8 ;  /* 0x0000000904087223 */ /* 0x040fe20000000008 */
[C---:B------:R-:W-:Y:S01]  /*3120*/  FFMA R7, R4.reuse, R5, R7 ;  /* 0x0000000504077223 */ /* 0x040fe20000000007 */
[----:B------:R-:W-:-:S07]  /*3130*/  FFMA R6, R4, R0, R6 ;  /* 0x0000000004067223 */ /* 0x000fce0000000006 */
.L_x_335:
[----:B------:R-:W-:Y:S05]  /*3140*/  BSYNC.RECONVERGENT B2 ;  /* 0x0000000000027941 */ /* 0x000fea0003800200 */
.L_x_251:
[----:B0-----:R-:W0:Y:S02]  /*3150*/  LDC.64 R2, c[0x0][0x390] ;  /* 0x0000e400ff027b82 */ /* 0x001e240000000a00 */
[----:B0-----:R-:W-:-:S05]  /*3160*/  IMAD.WIDE R16, R16, 0xc, R2 ;  /* 0x0000000c10107825 */ /* 0x001fca00078e0202 */
[----:B------:R-:W-:Y:S04]  /*3170*/  REDG.E.ADD.F32.FTZ.RN.STRONG.GPU desc[UR12][R16.64], R8 ;  /* 0x00000008100079a6 */ /* 0x000fe8000c12f30c */
[----:B------:R-:W-:Y:S04]  /*3180*/  REDG.E.ADD.F32.FTZ.RN.STRONG.GPU desc[UR12][R16.64+0x4], R7 ;  /* 0x00000407100079a6 */ /* 0x000fe8000c12f30c */
[----:B------:R-:W-:Y:S01]  /*3190*/  REDG.E.ADD.F32.FTZ.RN.STRONG.GPU desc[UR12][R16.64+0x8], R6 ;  /* 0x00000806100079a6 */ /* 0x000fe2000c12f30c */
[----:B------:R-:W-:Y:S05]  /*31a0*/  EXIT ;  /* 0x000000000000794d */ /* 0x000fea0003800000 */
        .weak           $__internal_11_$__cuda_sm20_sqrt_rn_f32_slowpath
        .type           $__internal_11_$__cuda_sm20_sqrt_rn_f32_slowpath,@function
        .size           $__internal_11_$__cuda_sm20_sqrt_rn_f32_slowpath,($__internal_12_$__cuda_sm3x_div_rn_noftz_f32_slowpath - $__internal_11_$__cuda_sm20_sqrt_rn_f32_slowpath)
$__internal_11_$__cuda_sm20_sqrt_rn_f32_slowpath:
        /* <DEDUP_REMOVED lines=13> */
[----:B------:R-:W-:-:S03]  /*3280*/  @P0 FMUL.FTZ R18, R18, 0.5 ;  /* 0x3f00000012120820 */ /* 0x000fc60000410000 */
[----:B------:R-:W-:-:S04]  /*3290*/  @P0 FADD.FTZ R19, -R20, -RZ ;  /* 0x800000ff14130221 */ /* 0x000fc80000010100 */
[----:B------:R-:W-:Y:S01]  /*32a0*/  @P0 FFMA R19, R20, R19, R21 ;  /* 0x0000001314130223 */ /* 0x000fe20000000015 */
[----:B------:R-:W-:-:S03]  /*32b0*/  @!P0 MOV R21, R17 ;  /* 0x0000001100158202 */ /* 0x000fc60000000f00 */
[----:B------:R-:W-:-:S04]  /*32c0*/  @P0 FFMA R18, R19, R18, R20 ;  /* 0x0000001213120223 */ /* 0x000fc80000000014 */
[----:B------:R-:W-:-:S07]  /*32d0*/  @P0 FMUL.FTZ R21, R18, 2.3283064365386962891e-10 ;  /* 0x2f80000012150820 */ /* 0x000fce0000410000 */
.L_x_345:
[----:B------:R-:W-:Y:S01]  /*32e0*/  HFMA2 R19, -RZ, RZ, 0, 0 ;  /* 0x00000000ff137431 */ /* 0x000fe200000001ff */
[----:B------:R-:W-:-:S04]  /*32f0*/  MOV R18, R0 ;  /* 0x0000000000127202 */ /* 0x000fc80000000f00 */
[----:B------:R-:W-:Y:S05]  /*3300*/  RET.REL.NODEC R18 `(apply_collision_force) ;  /* 0xffffffcc123c7950 */ /* 0x000fea0003c3ffff */
        .weak           $__internal_12_$__cuda_sm3x_div_rn_noftz_f32_slowpath
        .type           $__internal_12_$__cuda_sm3x_div_rn_noftz_f32_slowpath,@function
        .size           $__internal_12_$__cuda_sm3x_div_rn_noftz_f32_slowpath,(.L_x_542 - $__internal_12_$__cuda_sm3x_div_rn_noftz_f32_slowpath)
$__internal_12_$__cuda_sm3x_div_rn_noftz_f32_slowpath:
        /* <DEDUP_REMOVED lines=32> */
[----:B------:R-:W-:-:S03]  /*3510*/  @!P1 FFMA R23, R23, 1.84467440737095516160e+19, RZ ;  /* 0x5f80000017179823 */ /* 0x000fc600000000ff */
[----:B------:R-:W-:-:S07]  /*3520*/  @!P1 IADD3 R19, PT, PT, R19, 0x40, RZ ;  /* 0x0000004013139810 */ /* 0x000fce0007ffe0ff */
.L_x_347:
[----:B------:R-:W-:Y:S01]  /*3530*/  LEA R21, R18, 0xc0800000, 0x17 ;  /* 0xc080000012157811 */ /* 0x000fe200078eb8ff */
[----:B------:R-:W-:Y:S01]  /*3540*/  BSSY.RECONVERGENT B1, `(.L_x_352) ;  /* 0x0000036000017945 */ /* 0x000fe20003800200 */
[----:B------:R-:W-:Y:S02]  /*3550*/  IADD3 R22, PT, PT, R22, -0x7f, RZ ;  /* 0xffffff8116167810 */ /* 0x000fe40007ffe0ff */
[----:B------:R-:W-:-:S03]  /*3560*/  IADD3 R21, PT, PT, -R21, R23, RZ ;  /* 0x0000001715157210 */ /* 0x000fc60007ffe1ff */
[C---:B------:R-:W-:Y:S01]  /*3570*/  IMAD R0, R22.reuse, -0x800000, R0 ;  /* 0xff80000016007824 */ /* 0x040fe200078e0200 */
[----:B------:R0:W1:Y:S01]  /*3580*/  MUFU.RCP R20, R21 ;  /* 0x0000001500147308 */ /* 0x0000620000001000 */
[----:B------:R-:W-:-:S04]  /*3590*/  IADD3 R22, PT, PT, R22, 0x7f, -R18 ;  /* 0x0000007f16167810 */ /* 0x000fc80007ffe812 */
[----:B------:R-:W-:Y:S01]  /*35a0*/  IADD3 R19, PT, PT, R22, R19, RZ ;  /* 0x0000001316137210 */ /* 0x000fe20007ffe0ff */
[----:B0-----:R-:W-:-:S04]  /*35b0*/  FADD.FTZ R21, -R21, -RZ ;  /* 0x800000ff15157221 */ /* 0x001fc80000010100 */
        /* <DEDUP_REMOVED lines=23> */
[C---:B------:R-:W-:Y:S02]  /*3730*/  IADD3 R0, PT, PT, R18.reuse, 0x20, RZ ;  /* 0x0000002012007810 */ /* 0x040fe40007ffe0ff */
[----:B------:R-:W-:Y:S02]  /*3740*/  LOP3.LUT R19, R19, 0x7fffff, RZ, 0xc0, !PT ;  /* 0x007fffff13137812 */ /* 0x000fe400078ec0ff */
[C---:B------:R-:W-:Y:S02]  /*3750*/  ISETP.NE.AND P2, PT, R18.reuse, RZ, PT ;  /* 0x000000ff1200720c */ /* 0x040fe40003f45270 */
[----:B------:R-:W-:Y:S02]  /*3760*/  LOP3.LUT R19, R19, 0x800000, RZ, 0xfc, !PT ;  /* 0x0080000013137812 */ /* 0x000fe400078efcff */
[----:B------:R-:W-:-:S02]  /*3770*/  ISETP.NE.AND P1, PT, R18, RZ, PT ;  /* 0x000000ff1200720c */ /* 0x000fc40003f25270 */
        /* <DEDUP_REMOVED lines=14> */
.L_x_354:
[----:B------:R-:W-:-:S04]  /*3860*/  LOP3.LUT R21, R21, 0x80000000, RZ, 0xc0, !PT ;  /* 0x8000000015157812 */ /* 0x000fc800078ec0ff */
[----:B------:R-:W-:Y:S01]  /*3870*/  LOP3.LUT R21, R21, 0x7f800000, RZ, 0xfc, !PT ;  /* 0x7f80000015157812 */ /* 0x000fe200078efcff */
[----:B------:R-:W-:Y:S06]  /*3880*/  BRA `(.L_x_355) ;  /* 0x0000000000047947 */ /* 0x000fec0003800000 */
.L_x_353:
[----:B------:R-:W-:-:S07]  /*3890*/  LEA R21, R19, R21, 0x17 ;  /* 0x0000001513157211 */ /* 0x000fce00078eb8ff */
.L_x_355:
[----:B------:R-:W-:Y:S05]  /*38a0*/  BSYNC.RECONVERGENT B1 ;  /* 0x0000000000017941 */ /* 0x000fea0003800200 */
.L_x_352:
[----:B------:R-:W-:Y:S01]  /*38b0*/  MOV R0, R21 ;  /* 0x0000001500007202 */ /* 0x000fe20000000f00 */
[----:B------:R-:W-:Y:S06]  /*38c0*/  BRA `(.L_x_356) ;  /* 0x0000000000207947 */ /* 0x000fec0003800000 */
.L_x_351:
[----:B------:R-:W-:-:S04]  /*38d0*/  LOP3.LUT R0, R23, 0x80000000, R0, 0x48, !PT ;  /* 0x8000000017007812 */ /* 0x000fc800078e4800 */
[----:B------:R-:W-:Y:S01]  /*38e0*/  LOP3.LUT R0, R0, 0x7f800000, RZ, 0xfc, !PT ;  /* 0x7f80000000007812 */ /* 0x000fe200078efcff */
[----:B------:R-:W-:Y:S06]  /*38f0*/  BRA `(.L_x_356) ;  /* 0x0000000000147947 */ /* 0x000fec0003800000 */
.L_x_350:
[----:B------:R-:W-:Y:S01]  /*3900*/  LOP3.LUT R0, R23, 0x80000000, R0, 0x48, !PT ;  /* 0x8000000017007812 */ /* 0x000fe200078e4800 */
[----:B------:R-:W-:Y:S06]  /*3910*/  BRA `(.L_x_356) ;  /* 0x00000000000c7947 */ /* 0x000fec0003800000 */
.L_x_349:
[----:B------:R-:W0:Y:S01]  /*3920*/  MUFU.RSQ R0, -QNAN ;  /* 0xffc0000000007908 */ /* 0x000e220000001400 */
[----:B------:R-:W-:Y:S05]  /*3930*/  BRA `(.L_x_356) ;  /* 0x0000000000047947 */ /* 0x000fea0003800000 */
.L_x_348:
[----:B------:R-:W-:-:S07]  /*3940*/  FADD.FTZ R0, R0, R23 ;  /* 0x0000001700007221 */ /* 0x000fce0000010000 */
.L_x_356:
[----:B------:R-:W-:Y:S05]  /*3950*/  BSYNC.RECONVERGENT B0 ;  /* 0x0000000000007941 */ /* 0x000fea0003800200 */
.L_x_346:
[----:B------:R-:W-:Y:S01]  /*3960*/  HFMA2 R19, -RZ, RZ, 0, 0 ;  /* 0x00000000ff137431 */ /* 0x000fe200000001ff */
[----:B------:R-:W-:-:S04]  /*3970*/  MOV R18, R17 ;  /* 0x0000001100127202 */ /* 0x000fc80000000f00 */
[----:B0-----:R-:W-:Y:S05]  /*3980*/  RET.REL.NODEC R18 `(apply_collision_force) ;  /* 0xffffffc4129c7950 */ /* 0x001fea0003c3ffff */
.L_x_357:
        /* <DEDUP_REMOVED lines=15> */
.L_x_542:


//--------------------- .text.apply_type_cluster_force --------------------------
	.section	.text.apply_type_cluster_force,"ax",@progbits
	.align	128
        .global         apply_type_cluster_force
        .type           apply_type_cluster_force,@function
        .size           apply_type_cluster_force,(.L_x_544 - apply_type_cluster_force)
        .other          apply_type_cluster_force,@"STO_CUDA_ENTRY STV_DEFAULT"
apply_type_cluster_force:
.text.apply_type_cluster_force:
        /* <DEDUP_REMOVED lines=40> */
[----:B-1----:R-:W-:Y:S05]  /*0280*/  CALL.REL.NOINC `($__internal_13_$__cuda_sm20_sqrt_rn_f32_slowpath) ;  /* 0x00000018008c7944 */ /* 0x002fea0003c00000 */
[----:B------:R-:W-:Y:S01]  /*0290*/  MOV R4, R33 ;  /* 0x0000002100047202 */ /* 0x000fe20000000f00 */
[----:B------:R-:W-:Y:S06]  /*02a0*/  BRA `(.L_x_360) ;  /* 0x0000000000107947 */ /* 0x000fec0003800000 */
.L_x_359:
[----:B-1----:R-:W-:Y:S01]  /*02b0*/  FMUL.FTZ R13, R0, R11 ;  /* 0x0000000b000d7220 */ /* 0x002fe20000410000 */
[----:B------:R-:W-:-:S03]  /*02c0*/  FMUL.FTZ R4, R11, 0.5 ;  /* 0x3f0000000b047820 */ /* 0x000fc60000410000 */
[----:B------:R-:W-:-:S04]  /*02d0*/  FFMA R0, -R13, R13, R0 ;  /* 0x0000000d0d007223 */ /* 0x000fc80000000100 */
[----:B------:R-:W-:-:S07]  /*02e0*/  FFMA R4, R0, R4, R13 ;  /* 0x0000000400047223 */ /* 0x000fce000000000d */
.L_x_360:
[----:B------:R-:W-:Y:S05]  /*02f0*/  BSYNC.RECONVERGENT B0 ;  /* 0x0000000000007941 */ /* 0x000fea0003800200 */
.L_x_358:
        /* <DEDUP_REMOVED lines=9> */
[----:B------:R-:W-:Y:S02]  /*0390*/  MOV R11, RZ ;  /* 0x000000ff000b7202 */ /* 0x000fe40000000f00 */
[----:B------:R-:W-:-:S09]  /*03a0*/  CS2R R12, SRZ ;  /* 0x00000000000c7805 */ /* 0x000fd2000001ff00 */
        /* <DEDUP_REMOVED lines=12> */
[----:B------:R-:W-:Y:S05]  /*0470*/  CALL.REL.NOINC `($__internal_14_$__cuda_sm3x_div_rn_noftz_f32_slowpath) ;  /* 0x00000018006c7944 */ /* 0x000fea0003c00000 */
.L_x_366:
[----:B------:R-:W-:Y:S05]  /*0480*/  BSYNC.RECONVERGENT B4 ;  /* 0x0000000000047941 */ /* 0x000fea0003800200 */
.L_x_365:
[----:B------:R-:W0:Y:S01]  /*0490*/  MUFU.RCP R11, R4 ;  /* 0x00000004000b7308 */ /* 0x000e220000001000 */
[----:B------:R-:W-:Y:S07]  /*04a0*/  BSSY.RECONVERGENT B4, `(.L_x_367) ;  /* 0x000000d000047945 */ /* 0x000fee0003800200 */
[----:B------:R-:W1:Y:S01]  /*04b0*/  FCHK P0, R3, R4 ;  /* 0x0000000403007302 */ /* 0x000e620000000000 */
[----:B0-----:R-:W-:-:S04]  /*04c0*/  FFMA R6, R11, -R4, 1 ;  /* 0x3f8000000b067423 */ /* 0x001fc80000000804 */
[----:B------:R-:W-:Y:S01]  /*04d0*/  FFMA R15, R11, R6, R11 ;  /* 0x000000060b0f7223 */ /* 0x000fe2000000000b */
[----:B------:R-:W-:-:S03]  /*04e0*/  IMAD.MOV.U32 R11, RZ, RZ, R0 ;  /* 0x000000ffff0b7224 */ /* 0x000fc600078e0000 */
[----:B------:R-:W-:-:S04]  /*04f0*/  FFMA R6, R3, R15, RZ ;  /* 0x0000000f03067223 */ /* 0x000fc800000000ff */
[----:B------:R-:W-:-:S04]  /*0500*/  FFMA R13, R6, -R4, R3 ;  /* 0x80000004060d7223 */ /* 0x000fc80000000003 */
[----:B------:R-:W-:Y:S01]  /*0510*/  FFMA R0, R15, R13, R6 ;  /* 0x0000000d0f007223 */ /* 0x000fe20000000006 */
[----:B-1----:R-:W-:Y:S06]  /*0520*/  @!P0 BRA `(.L_x_368) ;  /* 0x0000000000108947 */ /* 0x002fec0003800000 */
[----:B------:R-:W-:Y:S02]  /*0530*/  MOV R35, R3 ;  /* 0x0000000300237202 */ /* 0x000fe40000000f00 */
[----:B------:R-:W-:Y:S02]  /*0540*/  MOV R28, R4 ;  /* 0x00000004001c7202 */ /* 0x000fe40000000f00 */
[----:B------:R-:W-:-:S07]  /*0550*/  MOV R6, 0x570 ;  /* 0x0000057000067802 */ /* 0x000fce0000000f00 */
[----:B------:R-:W-:Y:S05]  /*0560*/  CALL.REL.NOINC `($__internal_14_$__cuda_sm3x_div_rn_noftz_f32_slowpath) ;  /* 0x0000001800307944 */ /* 0x000fea0003c00000 */
.L_x_368:
[----:B------:R-:W-:Y:S05]  /*0570*/  BSYNC.RECONVERGENT B4 ;  /* 0x0000000000047941 */ /* 0x000fea0003800200 */
.L_x_367:
[----:B------:R-:W0:Y:S01]  /*0580*/  MUFU.RCP R3, R4 ;  /* 0x0000000400037308 */ /* 0x000e220000001000 */
[----:B------:R-:W-:Y:S01]  /*0590*/  BSSY.RECONVERGENT B4, `(.L_x_369) ;  /* 0x000000d000047945 */ /* 0x000fe20003800200 */
[----:B------:R-:W-:-:S06]  /*05a0*/  MOV R12, R0 ;  /* 0x00000000000c7202 */ /* 0x000fcc0000000f00 */
        /* <DEDUP_REMOVED lines=11> */
.L_x_370:
[----:B------:R-:W-:Y:S05]  /*0660*/  BSYNC.RECONVERGENT B4 ;  /* 0x0000000000047941 */ /* 0x000fea0003800200 */
.L_x_369:
[----:B------:R-:W-:-:S07]  /*0670*/  IMAD.MOV.U32 R13, RZ, RZ, R0 ;  /* 0x000000ffff0d7224 */ /* 0x000fce00078e0000 */
.L_x_364:
[----:B------:R-:W-:Y:S05]  /*0680*/  BSYNC.RECONVERGENT B3 ;  /* 0x0000000000037941 */ /* 0x000fea0003800200 */
.L_x_363:
        /* <DEDUP_REMOVED lines=8> */
.L_x_362:
[----:B------:R-:W-:Y:S05]  /*0710*/  BSYNC.RECONVERGENT B2 ;  /* 0x0000000000027941 */ /* 0x000fea0003800200 */
.L_x_361:
[----:B------:R-:W0:Y:S01]  /*0720*/  LDCU UR4, c[0x0][0x3a0] ;  /* 0x00007400ff0477ac */ /* 0x000e220008000800 */
[----:B------:R-:W-:Y:S01]  /*0730*/  HFMA2 R22, -RZ, RZ, 0, 0 ;  /* 0x00000000ff167431 */ /* 0x000fe200000001ff */
[----:B------:R-:W-:Y:S01]  /*0740*/  MOV R21, RZ ;  /* 0x000000ff00157202 */ /* 0x000fe20000000f00 */
[----:B------:R-:W-:Y:S01]  /*0750*/  HFMA2 R19, -RZ, RZ, 0, 0 ;  /* 0x00000000ff137431 */ /* 0x000fe200000001ff */
[----:B0-----:R-:W-:-:S09]  /*0760*/  UISETP.GE.AND UP0, UPT, UR4, 0x1, UPT ;  /* 0x000000010400788c */ /* 0x001fd2000bf06270 */
[----:B------:R-:W-:Y:S05]  /*0770*/  BRA.U !UP0, `(.L_x_371) ;  /* 0x00000015082c7547 */ /* 0x000fea000b800000 */
[----:B------:R-:W-:Y:S01]  /*0780*/  UISETP.NE.AND UP0, UPT, UR4, 0x1, UPT ;  /* 0x000000010400788c */ /* 0x000fe2000bf05270 */
[----:B------:R-:W-:Y:S01]  /*0790*/  FADD R18, R15, R15 ;  /* 0x0000000f0f127221 */ /* 0x000fe20000000000 */
[----:B------:R-:W-:Y:S02]  /*07a0*/  MOV R19, RZ ;  /* 0x000000ff00137202 */ /* 0x000fe40000000f00 */
[----:B------:R-:W-:Y:S01]  /*07b0*/  CS2R R20, SRZ ;  /* 0x0000000000147805 */ /* 0x000fe2000001ff00 */
[----:B------:R-:W-:-:S04]  /*07c0*/  IMAD.MOV.U32 R22, RZ, RZ, RZ ;  /* 0x000000ffff167224 */ /* 0x000fc800078e00ff */
[----:B------:R-:W-:Y:S05]  /*07d0*/  BRA.U !UP0, `(.L_x_372) ;  /* 0x0000000d086c7547 */ /* 0x000fea000b800000 */
[----:B------:R-:W0:Y:S01]  /*07e0*/  LDCU.64 UR8, c[0x0][0x380] ;  /* 0x00007000ff0877ac */ /* 0x000e220008000a00 */
[----:B------:R-:W-:Y:S02]  /*07f0*/  IADD3 R23, PT, PT, -R5, RZ, RZ ;  /* 0x000000ff05177210 */ /* 0x000fe40007ffe1ff */
[----:B------:R-:W-:Y:S01]  /*0800*/  MOV R19, RZ ;  /* 0x000000ff00137202 */ /* 0x000fe20000000f00 */
        /* <DEDUP_REMOVED lines=11> */
[----:B------:R-:W-:-:S03]  /*08c0*/  IMAD.U32 R15, RZ, RZ, UR8 ;  /* 0x00000008ff0f7e24 */ /* 0x000fc6000f8e00ff */
[----:B--2---:R-:W-:-:S07]  /*08d0*/  MOV R17, UR6 ;  /* 0x0000000600117c02 */ /* 0x004fce0008000f00 */
.L_x_399:
[----:B------:R-:W-:Y:S01]  /*08e0*/  ISETP.NE.AND P0, PT, R23, RZ, PT ;  /* 0x000000ff1700720c */ /* 0x000fe20003f05270 */
[----:B------:R-:W-:-:S12]  /*08f0*/  BSSY.RECONVERGENT B2, `(.L_x_373) ;  /* 0x000005f000027945 */ /* 0x000fd80003800200 */
[----:B------:R-:W-:Y:S05]  /*0900*/  @!P0 BRA `(.L_x_374) ;  /* 0x0000000400748947 */ /* 0x000fea0003800000 */
[----:B------:R-:W2:Y:S02]  /*0910*/  LDG.E R0, desc[UR12][R14.64+-0x4] ;  /* 0xfffffc0c0e007981 */ /* 0x000ea4000c1e1900 */
[----:B--2---:R-:W-:-:S13]  /*0920*/  ISETP.NE.AND P0, PT, R0, R7, PT ;  /* 0x000000070000720c */ /* 0x004fda0003f05270 */
[----:B------:R-:W-:Y:S05]  /*0930*/  @!P0 BRA `(.L_x_374) ;  /* 0x0000000400688947 */ /* 0x000fea0003800000 */
        /* <DEDUP_REMOVED lines=16> */
[----:B------:R-:W-:Y:S05]  /*0a40*/  CALL.REL.NOINC `($__internal_13_$__cuda_sm20_sqrt_rn_f32_slowpath) ;  /* 0x00000010009c7944 */ /* 0x000fea0003c00000 */
[----:B------:R-:W-:Y:S05]  /*0a50*/  BRA `(.L_x_377) ;  /* 0x0000000000107947 */ /* 0x000fea0003800000 */
.L_x_376:
[----:B------:R-:W-:Y:S01]  /*0a60*/  FMUL.FTZ R33, R24, R25 ;  /* 0x0000001918217220 */ /* 0x000fe20000410000 */
[----:B------:R-:W-:-:S03]  /*0a70*/  FMUL.FTZ R6, R25, 0.5 ;  /* 0x3f00000019067820 */ /* 0x000fc60000410000 */
[----:B------:R-:W-:-:S04]  /*0a80*/  FFMA R0, -R33, R33, R24 ;  /* 0x0000002121007223 */ /* 0x000fc80000000118 */
[----:B------:R-:W-:-:S07]  /*0a90*/  FFMA R33, R0, R6, R33 ;  /* 0x0000000600217223 */ /* 0x000fce0000000021 */
.L_x_377:
[----:B------:R-:W-:Y:S05]  /*0aa0*/  BSYNC.RECONVERGENT B0 ;  /* 0x0000000000007941 */ /* 0x000fea0003800200 */
.L_x_375:
        /* <DEDUP_REMOVED lines=17> */
[----:B------:R-:W-:Y:S05]  /*0bc0*/  CALL.REL.NOINC `($__internal_14_$__cuda_sm3x_div_rn_noftz_f32_slowpath) ;  /* 0x0000001000987944 */ /* 0x000fea0003c00000 */
[----:B------:R-:W-:-:S07]  /*0bd0*/  IMAD.MOV.U32 R32, RZ, RZ, R0 ;  /* 0x000000ffff207224 */ /* 0x000fce00078e0000 */
.L_x_379:
[----:B------:R-:W-:Y:S05]  /*0be0*/  BSYNC.RECONVERGENT B3 ;  /* 0x0000000000037941 */ /* 0x000fea0003800200 */
.L_x_378:
        /* <DEDUP_REMOVED lines=13> */
[----:B------:R-:W-:-:S07]  /*0cc0*/  MOV R31, R0 ;  /* 0x00000000001f7202 */ /* 0x000fce0000000f00 */
.L_x_381:
[----:B------:R-:W-:Y:S05]  /*0cd0*/  BSYNC.RECONVERGENT B3 ;  /* 0x0000000000037941 */ /* 0x000fea0003800200 */
.L_x_380:
        /* <DEDUP_REMOVED lines=13> */
[----:B------:R-:W-:-:S07]  /*0db0*/  IMAD.MOV.U32 R34, RZ, RZ, R0 ;  /* 0x000000ffff227224 */ /* 0x000fce00078e0000 */
.L_x_383:
[----:B------:R-:W-:Y:S05]  /*0dc0*/  BSYNC.RECONVERGENT B3 ;  /* 0x0000000000037941 */ /* 0x000fea0003800200 */
.L_x_382:
        /* <DEDUP_REMOVED lines=13> */
.L_x_385:
[----:B------:R-:W-:Y:S05]  /*0ea0*/  BSYNC.RECONVERGENT B3 ;  /* 0x0000000000037941 */ /* 0x000fea0003800200 */
.L_x_384:
[-C--:B------:R-:W-:Y:S01]  /*0eb0*/  FFMA R22, R31, R32.reuse, R22 ;  /* 0x000000201f167223 */ /* 0x080fe20000000016 */
[-C--:B------:R-:W-:Y:S01]  /*0ec0*/  FFMA R21, R34, R32.reuse, R21 ;  /* 0x0000002022157223 */ /* 0x080fe20000000015 */
[----:B------:R-:W-:-:S07]  /*0ed0*/  FFMA R19, R0, R32, R19 ;  /* 0x0000002000137223 */ /* 0x000fce0000000013 */
.L_x_374:
[----:B------:R-:W-:Y:S05]  /*0ee0*/  BSYNC.RECONVERGENT B2 ;  /* 0x0000000000027941 */ /* 0x000fea0003800200 */
.L_x_373:
[----:B------:R-:W-:Y:S01]  /*0ef0*/  UIADD3 UR5, UPT, UPT, UR4, 0x1, URZ ;  /* 0x0000000104057890 */ /* 0x000fe2000fffe0ff */
[----:B------:R-:W-:Y:S05]  /*0f00*/  BSSY.RECONVERGENT B2, `(.L_x_386) ;  /* 0x0000060000027945 */ /* 0x000fea0003800200 */
[----:B------:R-:W-:-:S13]  /*0f10*/  ISETP.NE.AND P0, PT, R5, UR5, PT ;  /* 0x0000000505007c0c */ /* 0x000fda000bf05270 */
        /* <DEDUP_REMOVED lines=22> */
.L_x_389:
[----:B------:R-:W-:Y:S01]  /*1080*/  FMUL.FTZ R33, R24, R25 ;  /* 0x0000001918217220 */ /* 0x000fe20000410000 */
[----:B------:R-:W-:-:S03]  /*1090*/  FMUL.FTZ R6, R25, 0.5 ;  /* 0x3f00000019067820 */ /* 0x000fc60000410000 */
[----:B------:R-:W-:-:S04]  /*10a0*/  FFMA R0, -R33, R33, R24 ;  /* 0x0000002121007223 */ /* 0x000fc80000000118 */
[----:B------:R-:W-:-:S07]  /*10b0*/  FFMA R33, R0, R6, R33 ;  /* 0x0000000600217223 */ /* 0x000fce0000000021 */
.L_x_390:
[----:B------:R-:W-:Y:S05]  /*10c0*/  BSYNC.RECONVERGENT B0 ;  /* 0x0000000000007941 */ /* 0x000fea0003800200 */
.L_x_388:
        /* <DEDUP_REMOVED lines=19> */
.L_x_392:
[----:B------:R-:W-:Y:S05]  /*1200*/  BSYNC.RECONVERGENT B3 ;  /* 0x0000000000037941 */ /* 0x000fea0003800200 */
.L_x_391:
        /* <DEDUP_REMOVED lines=14> */
.L_x_394:
[----:B------:R-:W-:Y:S05]  /*12f0*/  BSYNC.RECONVERGENT B3 ;  /* 0x0000000000037941 */ /* 0x000fea0003800200 */
.L_x_393:
        /* <DEDUP_REMOVED lines=14> */
.L_x_396:
[----:B------:R-:W-:Y:S05]  /*13e0*/  BSYNC.RECONVERGENT B3 ;  /* 0x0000000000037941 */ /* 0x000fea0003800200 */
.L_x_395:
        /* <DEDUP_REMOVED lines=12> */
[----:B------:R-:W-:Y:S05]  /*14b0*/  CALL.REL.NOINC `($__internal_14_$__cuda_sm3x_div_rn_noftz_f32_slowpath) ;  /* 0x00000008005c7944 */ /* 0x000fea0003c00000 */
.L_x_398:
[----:B------:R-:W-:Y:S05]  /*14c0*/  BSYNC.RECONVERGENT B3 ;  /* 0x0000000000037941 */ /* 0x000fea0003800200 */
.L_x_397:
[-C--:B------:R-:W-:Y:S01]  /*14d0*/  FFMA R22, R31, R32.reuse, R22 ;  /* 0x000000201f167223 */ /* 0x080fe20000000016 */
[-C--:B------:R-:W-:Y:S01]  /*14e0*/  FFMA R21, R4, R32.reuse, R21 ;  /* 0x0000002004157223 */ /* 0x080fe20000000015 */
[----:B------:R-:W-:-:S07]  /*14f0*/  FFMA R19, R0, R32, R19 ;  /* 0x0000002000137223 */ /* 0x000fce0000000013 */
.L_x_387:
[----:B------:R-:W-:Y:S05]  /*1500*/  BSYNC.RECONVERGENT B2 ;  /* 0x0000000000027941 */ /* 0x000fea0003800200 */
.L_x_386:
        /* <DEDUP_REMOVED lines=8> */
.L_x_372:
        /* <DEDUP_REMOVED lines=9> */
[----:B--2---:R-:W-:-:S13]  /*1620*/  ISETP.NE.AND P0, PT, R2, R7, PT ;  /* 0x000000070200720c */ /* 0x004fda0003f05270 */
[----:B------:R-:W-:Y:S05]  /*1630*/  @!P0 BRA `(.L_x_400) ;  /* 0x0000000400788947 */ /* 0x000fea0003800000 */
        /* <DEDUP_REMOVED lines=19> */
[----:B------:R-:W-:Y:S01]  /*1770*/  IMAD.MOV.U32 R3, RZ, RZ, R33 ;  /* 0x000000ffff037224 */ /* 0x000fe200078e0021 */
[----:B------:R-:W-:Y:S06]  /*1780*/  BRA `(.L_x_403) ;  /* 0x0000000000107947 */ /* 0x000fec0003800000 */
.L_x_402:
[----:B------:R-:W-:Y:S01]  /*1790*/  FMUL.FTZ R3, R4, R7 ;  /* 0x0000000704037220 */ /* 0x000fe20000410000 */
[----:B------:R-:W-:-:S03]  /*17a0*/  FMUL.FTZ R2, R7, 0.5 ;  /* 0x3f00000007027820 */ /* 0x000fc60000410000 */
[----:B------:R-:W-:-:S04]  /*17b0*/  FFMA R0, -R3, R3, R4 ;  /* 0x0000000303007223 */ /* 0x000fc80000000104 */
[----:B------:R-:W-:-:S07]  /*17c0*/  FFMA R3, R0, R2, R3 ;  /* 0x0000000200037223 */ /* 0x000fce0000000003 */
.L_x_403:
[----:B------:R-:W-:Y:S05]  /*17d0*/  BSYNC.RECONVERGENT B0 ;  /* 0x0000000000007941 */ /* 0x000fea0003800200 */
.L_x_401:
        /* <DEDUP_REMOVED lines=18> */
[----:B------:R-:W-:Y:S05]  /*1900*/  CALL.REL.NOINC `($__internal_14_$__cuda_sm3x_div_rn_noftz_f32_slowpath) ;  /* 0x0000000400487944 */ /* 0x000fea0003c00000 */
[----:B------:R-:W-:-:S07]  /*1910*/  MOV R2, R0 ;  /* 0x0000000000027202 */ /* 0x000fce0000000f00 */
.L_x_405:
[----:B------:R-:W-:Y:S05]  /*1920*/  BSYNC.RECONVERGENT B3 ;  /* 0x0000000000037941 */ /* 0x000fea0003800200 */
.L_x_404:
        /* <DEDUP_REMOVED lines=14> */
.L_x_407:
[----:B------:R-:W-:Y:S05]  /*1a10*/  BSYNC.RECONVERGENT B3 ;  /* 0x0000000000037941 */ /* 0x000fea0003800200 */
.L_x_406:
        /* <DEDUP_REMOVED lines=13> */
[----:B------:R-:W-:-:S07]  /*1af0*/  MOV R4, R0 ;  /* 0x0000000000047202 */ /* 0x000fce0000000f00 */
.L_x_409:
[----:B------:R-:W-:Y:S05]  /*1b00*/  BSYNC.RECONVERGENT B3 ;  /* 0x0000000000037941 */ /* 0x000fea0003800200 */
.L_x_408:
        /* <DEDUP_REMOVED lines=13> */
.L_x_411:
[----:B------:R-:W-:Y:S05]  /*1be0*/  BSYNC.RECONVERGENT B3 ;  /* 0x0000000000037941 */ /* 0x000fea0003800200 */
.L_x_410:
[-C--:B------:R-:W-:Y:S01]  /*1bf0*/  FFMA R22, R7, R2.reuse, R22 ;  /* 0x0000000207167223 */ /* 0x080fe20000000016 */
[-C--:B------:R-:W-:Y:S01]  /*1c00*/  FFMA R21, R4, R2.reuse, R21 ;  /* 0x0000000204157223 */ /* 0x080fe20000000015 */
[----:B------:R-:W-:-:S07]  /*1c10*/  FFMA R19, R0, R2, R19 ;  /* 0x0000000200137223 */ /* 0x000fce0000000013 */
.L_x_400:
[----:B------:R-:W-:Y:S05]  /*1c20*/  BSYNC.RECONVERGENT B2 ;  /* 0x0000000000027941 */ /* 0x000fea0003800200 */
.L_x_371:
        /* <DEDUP_REMOVED lines=9> */
        .weak           $__internal_13_$__cuda_sm20_sqrt_rn_f32_slowpath
        .type           $__internal_13_$__cuda_sm20_sqrt_rn_f32_slowpath,@function
        .size           $__internal_13_$__cuda_sm20_sqrt_rn_f32_slowpath,($__internal_14_$__cuda_sm3x_div_rn_noftz_f32_slowpath - $__internal_13_$__cuda_sm20_sqrt_rn_f32_slowpath)
$__internal_13_$__cuda_sm20_sqrt_rn_f32_slowpath:
        /* <DEDUP_REMOVED lines=19> */
.L_x_412:
[----:B------:R-:W-:Y:S01]  /*1df0*/  HFMA2 R25, -RZ, RZ, 0, 0 ;  /* 0x00000000ff197431 */ /* 0x000fe200000001ff */
[----:B------:R-:W-:Y:S02]  /*1e00*/  MOV R24, R6 ;  /* 0x0000000600187202 */ /* 0x000fe40000000f00 */
[----:B------:R-:W-:Y:S02]  /*1e10*/  MOV R33, R26 ;  /* 0x0000001a00217202 */ /* 0x000fe40000000f00 */
[----:B------:R-:W-:Y:S05]  /*1e20*/  RET.REL.NODEC R24 `(apply_type_cluster_force) ;  /* 0xffffffe018747950 */ /* 0x000fea0003c3ffff */
        .weak           $__internal_14_$__cuda_sm3x_div_rn_noftz_f32_slowpath
        .type           $__internal_14_$__cuda_sm3x_div_rn_noftz_f32_slowpath,@function
        .size           $__internal_14_$__cuda_sm3x_div_rn_noftz_f32_slowpath,(.L_x_544 - $__internal_14_$__cuda_sm3x_div_rn_noftz_f32_slowpath)
$__internal_14_$__cuda_sm3x_div_rn_noftz_f32_slowpath:
        /* <DEDUP_REMOVED lines=29> */
[----:B------:R-:W-:Y:S01]  /*2000*/  @P0 IMAD.MOV.U32 R26, RZ, RZ, RZ ;  /* 0x000000ffff1a0224 */ /* 0x000fe200078e00ff */
[----:B------:R-:W-:Y:S01]  /*2010*/  @!P0 MOV R26, 0xffffffc0 ;  /* 0xffffffc0001a8802 */ /* 0x000fe20000000f00 */
[----:B------:R-:W-:Y:S01]  /*2020*/  @!P0 FFMA R35, R35, 1.84467440737095516160e+19, RZ ;  /* 0x5f80000023238823 */ /* 0x000fe200000000ff */
[----:B------:R-:W-:Y:S02]  /*2030*/  @!P1 FFMA R28, R28, 1.84467440737095516160e+19, RZ ;  /* 0x5f8000001c1c9823 */ /* 0x000fe400000000ff */
[----:B------:R-:W-:-:S07]  /*2040*/  @!P1 IADD3 R26, PT, PT, R26, 0x40, RZ ;  /* 0x000000401a1a9810 */ /* 0x000fce0007ffe0ff */
.L_x_414:
        /* <DEDUP_REMOVED lines=32> */
[----:B------:R-:W-:Y:S02]  /*2250*/  IADD3 R25, PT, PT, R24, 0x20, RZ ;  /* 0x0000002018197810 */ /* 0x000fe40007ffe0ff */
[----:B------:R-:W-:Y:S02]  /*2260*/  LOP3.LUT R26, R26, 0x7fffff, RZ, 0xc0, !PT ;  /* 0x007fffff1a1a7812 */ /* 0x000fe400078ec0ff */
[----:B------:R-:W-:Y:S02]  /*2270*/  ISETP.NE.AND P2, PT, R24, RZ, PT ;  /* 0x000000ff1800720c */ /* 0x000fe40003f45270 */
        /* <DEDUP_REMOVED lines=16> */
.L_x_421:
[----:B------:R-:W-:-:S04]  /*2380*/  LOP3.LUT R0, R0, 0x80000000, RZ, 0xc0, !PT ;  /* 0x8000000000007812 */ /* 0x000fc800078ec0ff */
[----:B------:R-:W-:Y:S01]  /*2390*/  LOP3.LUT R0, R0, 0x7f800000, RZ, 0xfc, !PT ;  /* 0x7f80000000007812 */ /* 0x000fe200078efcff */
[----:B------:R-:W-:Y:S06]  /*23a0*/  BRA `(.L_x_422) ;  /* 0x0000000000047947 */ /* 0x000fec0003800000 */
.L_x_420:
[----:B------:R-:W-:-:S07]  /*23b0*/  LEA R0, R27, R0, 0x17 ;  /* 0x000000001b007211 */ /* 0x000fce00078eb8ff */
.L_x_422:
[----:B------:R-:W-:Y:S05]  /*23c0*/  BSYNC.RECONVERGENT B1 ;  /* 0x0000000000017941 */ /* 0x000fea0003800200 */
.L_x_419:
[----:B------:R-:W-:Y:S05]  /*23d0*/  BRA `(.L_x_423) ;  /* 0x0000000000207947 */ /* 0x000fea0003800000 */
.L_x_418:
[----:B------:R-:W-:-:S04]  /*23e0*/  LOP3.LUT R28, R28, 0x80000000, R35, 0x48, !PT ;  /* 0x800000001c1c7812 */ /* 0x000fc800078e4823 */
[----:B------:R-:W-:Y:S01]  /*23f0*/  LOP3.LUT R0, R28, 0x7f800000, RZ, 0xfc, !PT ;  /* 0x7f8000001c007812 */ /* 0x000fe200078efcff */
[----:B------:R-:W-:Y:S06]  /*2400*/  BRA `(.L_x_423) ;  /* 0x0000000000147947 */ /* 0x000fec0003800000 */
.L_x_417:
[----:B------:R-:W-:Y:S01]  /*2410*/  LOP3.LUT R0, R28, 0x80000000, R35, 0x48, !PT ;  /* 0x800000001c007812 */ /* 0x000fe200078e4823 */
[----:B------:R-:W-:Y:S06]  /*2420*/  BRA `(.L_x_423) ;  /* 0x00000000000c7947 */ /* 0x000fec0003800000 */
.L_x_416:
[----:B------:R-:W0:Y:S01]  /*2430*/  MUFU.RSQ R0, -QNAN ;  /* 0xffc0000000007908 */ /* 0x000e220000001400 */
[----:B------:R-:W-:Y:S05]  /*2440*/  BRA `(.L_x_423) ;  /* 0x0000000000047947 */ /* 0x000fea0003800000 */
.L_x_415:
[----:B------:R-:W-:-:S07]  /*2450*/  FADD.FTZ R0, R35, R28 ;  /* 0x0000001c23007221 */ /* 0x000fce0000010000 */
.L_x_423:
[----:B------:R-:W-:Y:S05]  /*2460*/  BSYNC.RECONVERGENT B0 ;  /* 0x0000000000007941 */ /* 0x000fea0003800200 */
.L_x_413:
[----:B------:R-:W-:Y:S01]  /*2470*/  HFMA2 R25, -RZ, RZ, 0, 0 ;  /* 0x00000000ff197431 */ /* 0x000fe200000001ff */
[----:B------:R-:W-:-:S04]  /*2480*/  MOV R24, R6 ;  /* 0x0000000600187202 */ /* 0x000fc80000000f00 */
[----:B0-----:R-:W-:Y:S05]  /*2490*/  RET.REL.NODEC R24 `(apply_type_cluster_force) ;  /* 0xffffffd818d87950 */ /* 0x001fea0003c3ffff */
.L_x_424:
        /* <DEDUP_REMOVED lines=14> */
.L_x_544:


//--------------------- .text.apply_dag_force     --------------------------
	.section	.text.apply_dag_force,"ax",@progbits
	.align	128
        .global         apply_dag_force
        .type           apply_dag_force,@function
        .size           apply_dag_force,(.L_x_546 - apply_dag_force)
        .other          apply_dag_force,@"STO_CUDA_ENTRY STV_DEFAULT"
apply_dag_force:
.text.apply_dag_force:
        /* <DEDUP_REMOVED lines=14> */
[----:B--2---:R-:W-:-:S13]  /*00e0*/  ISETP.GE.AND P0, PT, R22, RZ, PT ;  /* 0x000000ff1600720c */ /* 0x004fda0003f06270 */
[----:B------:R-:W-:Y:S05]  /*00f0*/  @!P0 EXIT ;  /* 0x000000000000894d */ /* 0x000fea0003800000 */
[----:B------:R-:W0:Y:S01]  /*0100*/  LDC.64 R10, c[0x0][0x390] ;  /* 0x0000e400ff0a7b82 */ /* 0x000e220000000a00 */
[----:B------:R-:W1:Y:S01]  /*0110*/  LDCU UR4, c[0x3][URZ] ;  /* 0x00c00000ff0477ac */ /* 0x000e620008000800 */
[----:B------:R-:W2:Y:S01]  /*0120*/  LDCU UR10, c[0x3][0xc] ;  /* 0x00c00180ff0a77ac */ /* 0x000ea20008000800 */
[----:B------:R-:W3:Y:S01]  /*0130*/  LDCU UR11, c[0x3][0xc] ;  /* 0x00c00180ff0b77ac */ /* 0x000ee20008000800 */
[----:B0-----:R-:W-:-:S05]  /*0140*/  IMAD.WIDE R10, R24, 0xc, R10 ;  /* 0x0000000c180a7825 */ /* 0x001fca00078e020a */
[----:B------:R-:W1:Y:S01]  /*0150*/  LDG.E R0, desc[UR8][R10.64+0x4] ;  /* 0x000004080a007981 */ /* 0x000e62000c1e1900 */
[----:B------:R-:W-:Y:S01]  /*0160*/  VIMNMX R20, PT, PT, R24, UR6, PT ;  /* 0x0000000618147c48 */ /* 0x000fe2000bfe0100 */
[----:B------:R-:W-:Y:S01]  /*0170*/  BSSY.RECONVERGENT B1, `(.L_x_425) ;  /* 0x000012e000017945 */ /* 0x000fe20003800200 */
[----:B------:R-:W-:Y:S01]  /*0180*/  I2FP.F32.U32 R23, R22 ;  /* 0x0000001600177245 */ /* 0x000fe20000201000 */
[----:B------:R-:W-:Y:S01]  /*0190*/  HFMA2 R21, -RZ, RZ, 0, 0 ;  /* 0x00000000ff157431 */ /* 0x000fe200000001ff */
[----:B------:R-:W-:Y:S02]  /*01a0*/  ISETP.GE.AND P0, PT, R20, 0x1, PT ;  /* 0x000000011400780c */ /* 0x000fe40003f06270 */
[----:B------:R-:W-:Y:S02]  /*01b0*/  MOV R9, RZ ;  /* 0x000000ff00097202 */ /* 0x000fe40000000f00 */
[----:B------:R-:W-:Y:S01]  /*01c0*/  MOV R19, RZ ;  /* 0x000000ff00137202 */ /* 0x000fe20000000f00 */
[----:B-1----:R-:W-:Y:S01]  /*01d0*/  FFMA R23, R23, UR4, -R0 ;  /* 0x0000000417177c23 */ /* 0x002fe20008000800 */
[----:B------:R-:W-:-:S07]  /*01e0*/  HFMA2 R0, -RZ, RZ, 0, 0 ;  /* 0x00000000ff007431 */ /* 0x000fce00000001ff */
[----:B--23--:R-:W-:Y:S05]  /*01f0*/  @!P0 BRA `(.L_x_426) ;  /* 0x0000001000948947 */ /* 0x00cfea0003800000 */
[C---:B------:R-:W-:Y:S01]  /*0200*/  ISETP.GE.U32.AND P0, PT, R20.reuse, 0x4, PT ;  /* 0x000000041400780c */ /* 0x040fe20003f06070 */
[----:B------:R-:W-:Y:S01]  /*0210*/  BSSY.RECONVERGENT B0, `(.L_x_427) ;  /* 0x00000dc000007945 */ /* 0x000fe20003800200 */
[----:B------:R-:W-:Y:S02]  /*0220*/  LOP3.LUT R18, R20, 0x3, RZ, 0xc0, !PT ;  /* 0x0000000314127812 */ /* 0x000fe400078ec0ff */
[----:B------:R-:W-:Y:S02]  /*0230*/  MOV R19, RZ ;  /* 0x000000ff00137202 */ /* 0x000fe40000000f00 */
[----:B------:R-:W-:Y:S02]  /*0240*/  MOV R17, RZ ;  /* 0x000000ff00117202 */ /* 0x000fe40000000f00 */
[----:B------:R-:W-:Y:S02]  /*0250*/  MOV R0, RZ ;  /* 0x000000ff00007202 */ /* 0x000fe40000000f00 */
[----:B------:R-:W-:-:S03]  /*0260*/  MOV R21, RZ ;  /* 0x000000ff00157202 */ /* 0x000fc60000000f00 */
[----:B------:R-:W-:Y:S05]  /*0270*/  @!P0 BRA `(.L_x_428) ;  /* 0x0000000c00548947 */ /* 0x000fea0003800000 */
[----:B------:R-:W0:Y:S01]  /*0280*/  LDCU.64 UR6, c[0x0][0x380] ;  /* 0x00007000ff0677ac */ /* 0x000e220008000a00 */
[----:B------:R-:W1:Y:S01]  /*0290*/  LDC R16, c[0x3][0x4] ;  /* 0x00c00100ff107b82 */ /* 0x000e620000000800 */
[----:B------:R-:W-:Y:S01]  /*02a0*/  LOP3.LUT R17, R20, 0x7ffffffc, RZ, 0xc0, !PT ;  /* 0x7ffffffc14117812 */ /* 0x000fe200078ec0ff */
[----:B------:R-:W-:Y:S01]  /*02b0*/  HFMA2 R19, -RZ, RZ, 0, 0 ;  /* 0x00000000ff137431 */ /* 0x000fe200000001ff */
[----:B------:R-:W2:Y:S02]  /*02c0*/  LDCU.64 UR4, c[0x0][0x390] ;  /* 0x00007200ff0477ac */ /* 0x000ea40008000a00 */
[----:B------:R-:W-:Y:S01]  /*02d0*/  IADD3 R9, PT, PT, -R17, RZ, RZ ;  /* 0x000000ff11097210 */ /* 0x000fe20007ffe1ff */
[----:B0-----:R-:W-:Y:S02]  /*02e0*/  UIADD3 UR6, UP0, UPT, UR6, 0x8, URZ ;  /* 0x0000000806067890 */ /* 0x001fe4000ff1e0ff */
[----:B--2---:R-:W-:Y:S02]  /*02f0*/  UIADD3 UR4, UP1, UPT, UR4, 0x18, URZ ;  /* 0x0000001804047890 */ /* 0x004fe4000ff3e0ff */
[----:B------:R-:W-:-:S02]  /*0300*/  UIADD3.X UR7, UPT, UPT, URZ, UR7, URZ, UP0, !UPT ;  /* 0x00000007ff077290 */ /* 0x000fc400087fe4ff */
[----:B------:R-:W-:Y:S01]  /*0310*/  MOV R12, UR6 ;  /* 0x00000006000c7c02 */ /* 0x000fe20008000f00 */
[----:B------:R-:W-:Y:S01]  /*0320*/  UIADD3.X UR5, UPT, UPT, URZ, UR5, URZ, UP1, !UPT ;  /* 0x00000005ff057290 */ /* 0x000fe20008ffe4ff */
[----:B------:R-:W-:Y:S02]  /*0330*/  MOV R14, UR4 ;  /* 0x00000004000e7c02 */ /* 0x000fe40008000f00 */
[----:B------:R-:W-:-:S03]  /*0340*/  MOV R13, UR7 ;  /* 0x00000007000d7c02 */ /* 0x000fc60008000f00 */
[----:B------:R-:W-:-:S07]  /*0350*/  MOV R15, UR5 ;  /* 0x00000005000f7c02 */ /* 0x000fce0008000f00 */
.L_x_457:
[----:B------:R-:W2:Y:S01]  /*0360*/  LDG.E R3, desc[UR8][R12.64+-0x8] ;  /* 0xfffff8080c037981 */ /* 0x000ea2000c1e1900 */
[----:B------:R-:W-:Y:S01]  /*0370*/  IADD3 R9, PT, PT, R9, 0x4, RZ ;  /* 0x0000000409097810 */ /* 0x000fe20007ffe0ff */
[----:B------:R-:W-:Y:S03]  /*0380*/  BSSY.RECONVERGENT B4, `(.L_x_429) ;  /* 0x000002f000047945 */ /* 0x000fe60003800200 */
[----:B------:R-:W-:Y:S02]  /*0390*/  ISETP.NE.AND P2, PT, R9, RZ, PT ;  /* 0x000000ff0900720c */ /* 0x000fe40003f45270 */
[----:B--2---:R-:W-:-:S13]  /*03a0*/  ISETP.NE.AND P0, PT, R3, R22, PT ;  /* 0x000000160300720c */ /* 0x004fda0003f05270 */
[----:B------:R-:W-:Y:S05]  /*03b0*/  @P0 BRA `(.L_x_430) ;  /* 0x0000000000ac0947 */ /* 0x000fea0003800000 */
[----:B------:R-:W2:Y:S04]  /*03c0*/  LDG.E R28, desc[UR8][R10.64] ;  /* 0x000000080a1c7981 */ /* 0x000ea8000c1e1900 */
[----:B------:R-:W2:Y:S04]  /*03d0*/  LDG.E R3, desc[UR8][R14.64+-0x18] ;  /* 0xffffe8080e037981 */ /* 0x000ea8000c1e1900 */
[----:B------:R-:W3:Y:S04]  /*03e0*/  LDG.E R4, desc[UR8][R10.64+0x8] ;  /* 0x000008080a047981 */ /* 0x000ee8000c1e1900 */
[----:B------:R-:W3:Y:S01]  /*03f0*/  LDG.E R5, desc[UR8][R14.64+-0x10] ;  /* 0xfffff0080e057981 */ /* 0x000ee2000c1e1900 */
[----:B------:R-:W-:Y:S01]  /*0400*/  BSSY.RECONVERGENT B2, `(.L_x_431) ;  /* 0x0000011000027945 */ /* 0x000fe20003800200 */
[----:B--2---:R-:W-:-:S04]  /*0410*/  FADD R28, R28, -R3 ;  /* 0x800000031c1c7221 */ /* 0x004fc80000000000 */
[----:B------:R-:W-:Y:S01]  /*0420*/  FFMA R3, R28, R28, RZ ;  /* 0x0000001c1c037223 */ /* 0x000fe200000000ff */
[----:B---3--:R-:W-:-:S04]  /*0430*/  FADD R4, R4, -R5 ;  /* 0x8000000504047221 */ /* 0x008fc80000000000 */
[----:B------:R-:W-:-:S04]  /*0440*/  FFMA R3, R4, R4, R3 ;  /* 0x0000000404037223 */ /* 0x000fc80000000003 */
[----:B------:R-:W-:Y:S01]  /*0450*/  VIADD R2, R3, 0xf3000000 ;  /* 0xf300000003027836 */ /* 0x000fe20000000000 */
[----:B------:R0:W2:Y:S04]  /*0460*/  MUFU.RSQ R6, R3 ;  /* 0x0000000300067308 */ /* 0x0000a80000001400 */
[----:B------:R-:W-:-:S13]  /*0470*/  ISETP.GT.U32.AND P0, PT, R2, 0x727fffff, PT ;  /* 0x727fffff0200780c */ /* 0x000fda0003f04070 */
[----:B0-2---:R-:W-:Y:S05]  /*0480*/  @!P0 BRA `(.L_x_432) ;  /* 0x0000000000108947 */ /* 0x005fea0003800000 */
[----:B------:R-:W-:-:S07]  /*0490*/  MOV R2, 0x4b0 ;  /* 0x000004b000027802 */ /* 0x000fce0000000f00 */
[----:B-1----:R-:W-:Y:S05]  /*04a0*/  CALL.REL.NOINC `($__internal_15_$__cuda_sm20_sqrt_rn_f32_slowpath) ;  /* 0x0000002400a87944 */ /* 0x002fea0003c00000 */
[----:B------:R-:W-:Y:S01]  /*04b0*/  MOV R2, R25 ;  /* 0x0000001900027202 */ /* 0x000fe20000000f00 */
[----:B------:R-:W-:Y:S06]  /*04c0*/  BRA `(.L_x_433) ;  /* 0x0000000000107947 */ /* 0x000fec0003800000 */
.L_x_432:
[----:B------:R-:W-:Y:S01]  /*04d0*/  FMUL.FTZ R2, R3, R6 ;  /* 0x0000000603027220 */ /* 0x000fe20000410000 */
[----:B------:R-:W-:-:S03]  /*04e0*/  FMUL.FTZ R5, R6, 0.5 ;  /* 0x3f00000006057820 */ /* 0x000fc60000410000 */
[----:B------:R-:W-:-:S04]  /*04f0*/  FFMA R3, -R2, R2, R3 ;  /* 0x0000000202037223 */ /* 0x000fc80000000103 */
[----:B------:R-:W-:-:S07]  /*0500*/  FFMA R2, R3, R5, R2 ;  /* 0x0000000503027223 */ /* 0x000fce0000000002 */
.L_x_433:
[----:B------:R-:W-:Y:S05]  /*0510*/  BSYNC.RECONVERGENT B2 ;  /* 0x0000000000027941 */ /* 0x000fea0003800200 */
.L_x_431:
[----:B-1----:R-:W-:-:S04]  /*0520*/  FSETP.GEU.AND P0, PT, R2, R16, PT ;  /* 0x000000100200720b */ /* 0x002fc80003f0e000 */
[----:B------:R-:W-:-:S13]  /*0530*/  FSETP.LEU.OR P0, PT, R2, 9.9999999747524270788e-07, P0 ;  /* 0x358637bd0200780b */ /* 0x000fda000070b400 */
[----:B------:R-:W-:Y:S05]  /*0540*/  @P0 BRA `(.L_x_430) ;  /* 0x0000000000480947 */ /* 0x000fea0003800000 */
[----:B------:R-:W0:Y:S01]  /*0550*/  MUFU.RCP R5, R2 ;  /* 0x0000000200057308 */ /* 0x000e220000001000 */
[----:B------:R-:W-:Y:S01]  /*0560*/  FADD R3, -R2, R16 ;  /* 0x0000001002037221 */ /* 0x000fe20000000100 */
[----:B------:R-:W-:Y:S03]  /*0570*/  BSSY.RECONVERGENT B5, `(.L_x_434) ;  /* 0x000000c000057945 */ /* 0x000fe60003800200 */
[----:B------:R-:W-:-:S04]  /*0580*/  FMUL R3, R3, UR10 ;  /* 0x0000000a03037c20 */ /* 0x000fc80008400000 */
        /* <DEDUP_REMOVED lines=8> */
[----:B------:R-:W-:Y:S05]  /*0610*/  CALL.REL.NOINC `($__internal_16_$__cuda_sm3x_div_rn_noftz_f32_slowpath) ;  /* 0x0000002400a07944 */ /* 0x000fea0003c00000 */
[----:B------:R-:W-:-:S07]  /*0620*/  MOV R5, R2 ;  /* 0x0000000200057202 */ /* 0x000fce0000000f00 */
.L_x_435:
[----:B------:R-:W-:Y:S05]  /*0630*/  BSYNC.RECONVERGENT B5 ;  /* 0x0000000000057941 */ /* 0x000fea0003800200 */
.L_x_434:
[-C--:B------:R-:W-:Y:S01]  /*0640*/  FFMA R21, R28, R5.reuse, R21 ;  /* 0x000000051c157223 */ /* 0x080fe20000000015 */
[-C--:B------:R-:W-:Y:S01]  /*0650*/  FFMA R19, R4, R5.reuse, R19 ;  /* 0x0000000504137223 */ /* 0x080fe20000000013 */
[----:B------:R-:W-:-:S07]  /*0660*/  FFMA R0, RZ, R5, R0 ;  /* 0x00000005ff007223 */ /* 0x000fce0000000000 */
.L_x_430:
[----:B------:R-:W-:Y:S05]  /*0670*/  BSYNC.RECONVERGENT B4 ;  /* 0x0000000000047941 */ /* 0x000fea0003800200 */
.L_x_429:
[----:B------:R-:W2:Y:S01]  /*0680*/  LDG.E R3, desc[UR8][R12.64+-0x4] ;  /* 0xfffffc080c037981 */ /* 0x000ea2000c1e1900 */
[----:B------:R-:W-:Y:S01]  /*0690*/  BSSY.RECONVERGENT B4, `(.L_x_436) ;  /* 0x000002e000047945 */ /* 0x000fe20003800200 */
        /* <DEDUP_REMOVED lines=11> */
[----:B------:R0:W2:Y:S01]  /*0750*/  MUFU.RSQ R6, R3 ;  /* 0x0000000300067308 */ /* 0x0000a20000001400 */
[----:B------:R-:W-:-:S04]  /*0760*/  IADD3 R2, PT, PT, R3, -0xd000000, RZ ;  /* 0xf300000003027810 */ /* 0x000fc80007ffe0ff */
[----:B------:R-:W-:-:S13]  /*0770*/  ISETP.GT.U32.AND P0, PT, R2, 0x727fffff, PT ;  /* 0x727fffff0200780c */ /* 0x000fda0003f04070 */
[----:B0-2---:R-:W-:Y:S05]  /*0780*/  @!P0 BRA `(.L_x_439) ;  /* 0x0000000000108947 */ /* 0x005fea0003800000 */
[----:B------:R-:W-:-:S07]  /*0790*/  MOV R2, 0x7b0 ;  /* 0x000007b000027802 */ /* 0x000fce0000000f00 */
[----:B-1----:R-:W-:Y:S05]  /*07a0*/  CALL.REL.NOINC `($__internal_15_$__cuda_sm20_sqrt_rn_f32_slowpath) ;  /* 0x0000002000e87944 */ /* 0x002fea0003c00000 */
[----:B------:R-:W-:Y:S01]  /*07b0*/  MOV R2, R25 ;  /* 0x0000001900027202 */ /* 0x000fe20000000f00 */
[----:B------:R-:W-:Y:S06]  /*07c0*/  BRA `(.L_x_440) ;  /* 0x0000000000107947 */ /* 0x000fec0003800000 */
.L_x_439:
[----:B------:R-:W-:Y:S01]  /*07d0*/  FMUL.FTZ R2, R3, R6 ;  /* 0x0000000603027220 */ /* 0x000fe20000410000 */
[----:B------:R-:W-:-:S03]  /*07e0*/  FMUL.FTZ R5, R6, 0.5 ;  /* 0x3f00000006057820 */ /* 0x000fc60000410000 */
[----:B------:R-:W-:-:S04]  /*07f0*/  FFMA R3, -R2, R2, R3 ;  /* 0x0000000202037223 */ /* 0x000fc80000000103 */
[----:B------:R-:W-:-:S07]  /*0800*/  FFMA R2, R3, R5, R2 ;  /* 0x0000000503027223 */ /* 0x000fce0000000002 */
.L_x_440:
[----:B------:R-:W-:Y:S05]  /*0810*/  BSYNC.RECONVERGENT B2 ;  /* 0x0000000000027941 */ /* 0x000fea0003800200 */
.L_x_438:
        /* <DEDUP_REMOVED lines=17> */
.L_x_442:
[----:B------:R-:W-:Y:S05]  /*0930*/  BSYNC.RECONVERGENT B5 ;  /* 0x0000000000057941 */ /* 0x000fea0003800200 */
.L_x_441:
[-C--:B------:R-:W-:Y:S01]  /*0940*/  FFMA R21, R4, R5.reuse, R21 ;  /* 0x0000000504157223 */ /* 0x080fe20000000015 */
[-C--:B------:R-:W-:Y:S01]  /*0950*/  FFMA R19, R28, R5.reuse, R19 ;  /* 0x000000051c137223 */ /* 0x080fe20000000013 */
[----:B------:R-:W-:-:S07]  /*0960*/  FFMA R0, RZ, R5, R0 ;  /* 0x00000005ff007223 */ /* 0x000fce0000000000 */
.L_x_437:
[----:B------:R-:W-:Y:S05]  /*0970*/  BSYNC.RECONVERGENT B4 ;  /* 0x0000000000047941 */ /* 0x000fea0003800200 */
.L_x_436:
        /* <DEDUP_REMOVED lines=21> */
.L_x_446:
[----:B------:R-:W-:Y:S01]  /*0ad0*/  FMUL.FTZ R2, R3, R6 ;  /* 0x0000000603027220 */ /* 0x000fe20000410000 */
[----:B------:R-:W-:-:S03]  /*0ae0*/  FMUL.FTZ R5, R6, 0.5 ;  /* 0x3f00000006057820 */ /* 0x000fc60000410000 */
[----:B------:R-:W-:-:S04]  /*0af0*/  FFMA R3, -R2, R2, R3 ;  /* 0x0000000202037223 */ /* 0x000fc80000000103 */
[----:B------:R-:W-:-:S07]  /*0b00*/  FFMA R2, R3, R5, R2 ;  /* 0x0000000503027223 */ /* 0x000fce0000000002 */
.L_x_447:
[----:B------:R-:W-:Y:S05]  /*0b10*/  BSYNC.RECONVERGENT B2 ;  /* 0x0000000000027941 */ /* 0x000fea0003800200 */
.L_x_445:
        /* <DEDUP_REMOVED lines=17> */
.L_x_449:
[----:B------:R-:W-:Y:S05]  /*0c30*/  BSYNC.RECONVERGENT B5 ;  /* 0x0000000000057941 */ /* 0x000fea0003800200 */
.L_x_448:
[-C--:B------:R-:W-:Y:S01]  /*0c40*/  FFMA R21, R4, R5.reuse, R21 ;  /* 0x0000000504157223 */ /* 0x080fe20000000015 */
[-C--:B------:R-:W-:Y:S01]  /*0c50*/  FFMA R19, R28, R5.reuse, R19 ;  /* 0x000000051c137223 */ /* 0x080fe20000000013 */
[----:B------:R-:W-:-:S07]  /*0c60*/  FFMA R0, RZ, R5, R0 ;  /* 0x00000005ff007223 */ /* 0x000fce0000000000 */
.L_x_444:
[----:B------:R-:W-:Y:S05]  /*0c70*/  BSYNC.RECONVERGENT B4 ;  /* 0x0000000000047941 */ /* 0x000fea0003800200 */
.L_x_443:
        /* <DEDUP_REMOVED lines=21> */
.L_x_453:
[----:B------:R-:W-:Y:S01]  /*0dd0*/  FMUL.FTZ R2, R3, R6 ;  /* 0x0000000603027220 */ /* 0x000fe20000410000 */
[----:B------:R-:W-:-:S03]  /*0de0*/  FMUL.FTZ R5, R6, 0.5 ;  /* 0x3f00000006057820 */ /* 0x000fc60000410000 */
[----:B------:R-:W-:-:S04]  /*0df0*/  FFMA R3, -R2, R2, R3 ;  /* 0x0000000202037223 */ /* 0x000fc80000000103 */
[----:B------:R-:W-:-:S07]  /*0e00*/  FFMA R2, R3, R5, R2 ;  /* 0x0000000503027223 */ /* 0x000fce0000000002 */
.L_x_454:
[----:B------:R-:W-:Y:S05]  /*0e10*/  BSYNC.RECONVERGENT B2 ;  /* 0x0000000000027941 */ /* 0x000fea0003800200 */
.L_x_452:
        /* <DEDUP_REMOVED lines=17> */
.L_x_456:
[----:B------:R-:W-:Y:S05]  /*0f30*/  BSYNC.RECONVERGENT B5 ;  /* 0x0000000000057941 */ /* 0x000fea0003800200 */
.L_x_455:
[-C--:B------:R-:W-:Y:S01]  /*0f40*/  FFMA R21, R4, R5.reuse, R21 ;  /* 0x0000000504157223 */ /* 0x080fe20000000015 */
[-C--:B------:R-:W-:Y:S01]  /*0f50*/  FFMA R19, R28, R5.reuse, R19 ;  /* 0x000000051c137223 */ /* 0x080fe20000000013 */
[----:B------:R-:W-:-:S07]  /*0f60*/  FFMA R0, RZ, R5, R0 ;  /* 0x00000005ff007223 */ /* 0x000fce0000000000 */
.L_x_451:
[----:B------:R-:W-:Y:S05]  /*0f70*/  BSYNC.RECONVERGENT B4 ;  /* 0x0000000000047941 */ /* 0x000fea0003800200 */
.L_x_450:
[----:B------:R-:W-:Y:S02]  /*0f80*/  IADD3 R12, P0, PT, R12, 0x10, RZ ;  /* 0x000000100c0c7810 */ /* 0x000fe40007f1e0ff */
[----:B------:R-:W-:Y:S02]  /*0f90*/  IADD3 R14, P1, PT, R14, 0x30, RZ ;  /* 0x000000300e0e7810 */ /* 0x000fe40007f3e0ff */
[----:B------:R-:W-:Y:S02]  /*0fa0*/  IADD3.X R13, PT, PT, RZ, R13, RZ, P0, !PT ;  /* 0x0000000dff0d7210 */ /* 0x000fe400007fe4ff */
[----:B------:R-:W-:Y:S01]  /*0fb0*/  IADD3.X R15, PT, PT, RZ, R15, RZ, P1, !PT ;  /* 0x0000000fff0f7210 */ /* 0x000fe20000ffe4ff */
[----:B------:R-:W-:Y:S08]  /*0fc0*/  @P2 BRA `(.L_x_457) ;  /* 0xfffffff000e42947 */ /* 0x000ff0000383ffff */
.L_x_428:
[----:B------:R-:W-:Y:S05]  /*0fd0*/  BSYNC.RECONVERGENT B0 ;  /* 0x0000000000007941 */ /* 0x000fea0003800200 */
.L_x_427:
[----:B------:R-:W-:Y:S01]  /*0fe0*/  ISETP.NE.AND P0, PT, R18, RZ, PT ;  /* 0x000000ff1200720c */ /* 0x000fe20003f05270 */
[----:B------:R-:W-:-:S12]  /*0ff0*/  IMAD.MOV.U32 R9, RZ, RZ, R20 ;  /* 0x000000ffff097224 */ /* 0x000fd800078e0014 */
[----:B------:R-:W-:Y:S05]  /*1000*/  @!P0 BRA `(.L_x_426) ;  /* 0x0000000400108947 */ /* 0x000fea0003800000 */
[----:B------:R-:W0:Y:S01]  /*1010*/  LDC.64 R2, c[0x0][0x390] ;  /* 0x0000e400ff027b82 */ /* 0x000e220000000a00 */
[----:B------:R-:W-:Y:S01]  /*1020*/  BSSY.RECONVERGENT B0, `(.L_x_458) ;  /* 0x0000041000007945 */ /* 0x000fe20003800200 */
[----:B------:R-:W-:-:S06]  /*1030*/  IADD3 R18, PT, PT, -R18, RZ, RZ ;  /* 0x000000ff12127210 */ /* 0x000fcc0007ffe1ff */
[----:B------:R-:W2:Y:S08]  /*1040*/  LDC.64 R8, c[0x0][0x380] ;  /* 0x0000e000ff087b82 */ /* 0x000eb00000000a00 */
[----:B------:R-:W3:Y:S01]  /*1050*/  LDC R4, c[0x3][0x4] ;  /* 0x00c00100ff047b82 */ /* 0x000ee20000000800 */
[----:B0-----:R-:W-:-:S03]  /*1060*/  IMAD.WIDE.U32 R2, R17, 0xc, R2 ;  /* 0x0000000c11027825 */ /* 0x001fc600078e0002 */
[----:B------:R-:W-:Y:S01]  /*1070*/  IADD3 R28, P0, PT, R2, 0x8, RZ ;  /* 0x00000008021c7810 */ /* 0x000fe20007f1e0ff */
[----:B--2---:R-:W-:-:S03]  /*1080*/  IMAD.WIDE.U32 R8, R17, 0x4, R8 ;  /* 0x0000000411087825 */ /* 0x004fc600078e0008 */
[----:B------:R-:W-:Y:S02]  /*1090*/  IADD3.X R29, PT, PT, RZ, R3, RZ, P0, !PT ;  /* 0x00000003ff1d7210 */ /* 0x000fe400007fe4ff */
[----:B------:R-:W-:-:S07]  /*10a0*/  MOV R12, R8 ;  /* 0x00000008000c7202 */ /* 0x000fce0000000f00 */
.L_x_466:
[----:B------:R-:W-:-:S05]  /*10b0*/  MOV R8, R12 ;  /* 0x0000000c00087202 */ /* 0x000fca0000000f00 */
[----:B------:R-:W2:Y:S01]  /*10c0*/  LDG.E R3, desc[UR8][R8.64] ;  /* 0x0000000808037981 */ /* 0x000ea2000c1e1900 */
[----:B------:R-:W-:Y:S01]  /*10d0*/  IADD3 R18, PT, PT, R18, 0x1, RZ ;  /* 0x0000000112127810 */ /* 0x000fe20007ffe0ff */
[----:B------:R-:W-:Y:S03]  /*10e0*/  BSSY.RECONVERGENT B4, `(.L_x_459) ;  /* 0x000002f000047945 */ /* 0x000fe60003800200 */
[----:B------:R-:W-:Y:S02]  /*10f0*/  ISETP.NE.AND P2, PT, R18, RZ, PT ;  /* 0x000000ff1200720c */ /* 0x000fe40003f45270 */
[----:B--2---:R-:W-:-:S13]  /*1100*/  ISETP.NE.AND P0, PT, R3, R22, PT ;  /* 0x000000160300720c */ /* 0x004fda0003f05270 */
[----:B------:R-:W-:Y:S05]  /*1110*/  @P0 BRA `(.L_x_460) ;  /* 0x0000000000ac0947 */ /* 0x000fea0003800000 */
[----:B-1----:R-:W2:Y:S04]  /*1120*/  LDG.E R16, desc[UR8][R10.64] ;  /* 0x000000080a107981 */ /* 0x002ea8000c1e1900 */
[----:B------:R-:W2:Y:S04]  /*1130*/  LDG.E R3, desc[UR8][R28.64+-0x8] ;  /* 0xfffff8081c037981 */ /* 0x000ea8000c1e1900 */
[----:B------:R-:W4:Y:S04]  /*1140*/  LDG.E R14, desc[UR8][R10.64+0x8] ;  /* 0x000008080a0e7981 */ /* 0x000f28000c1e1900 */
[----:B------:R-:W4:Y:S01]  /*1150*/  LDG.E R5, desc[UR8][R28.64] ;  /* 0x000000081c057981 */ /* 0x000f22000c1e1900 */
[----:B------:R-:W-:Y:S01]  /*1160*/  BSSY.RECONVERGENT B2, `(.L_x_461) ;  /* 0x0000011000027945 */ /* 0x000fe20003800200 */
[----:B--2---:R-:W-:-:S04]  /*1170*/  FADD R16, R16, -R3 ;  /* 0x8000000310107221 */ /* 0x004fc80000000000 */
[----:B------:R-:W-:Y:S01]  /*1180*/  FFMA R3, R16, R16, RZ ;  /* 0x0000001010037223 */ /* 0x000fe200000000ff */
[----:B----4-:R-:W-:-:S04]  /*1190*/  FADD R14, R14, -R5 ;  /* 0x800000050e0e7221 */ /* 0x010fc80000000000 */
[----:B------:R-:W-:-:S04]  /*11a0*/  FFMA R3, R14, R14, R3 ;  /* 0x0000000e0e037223 */ /* 0x000fc80000000003 */
[----:B------:R0:W1:Y:S01]  /*11b0*/  MUFU.RSQ R6, R3 ;  /* 0x0000000300067308 */ /* 0x0000620000001400 */
[----:B------:R-:W-:-:S04]  /*11c0*/  IADD3 R2, PT, PT, R3, -0xd000000, RZ ;  /* 0xf300000003027810 */ /* 0x000fc80007ffe0ff */
[----:B------:R-:W-:-:S13]  /*11d0*/  ISETP.GT.U32.AND P0, PT, R2, 0x727fffff, PT ;  /* 0x727fffff0200780c */ /* 0x000fda0003f04070 */
[----:B01----:R-:W-:Y:S05]  /*11e0*/  @!P0 BRA `(.L_x_462) ;  /* 0x0000000000108947 */ /* 0x003fea0003800000 */
[----:B------:R-:W-:-:S07]  /*11f0*/  MOV R2, 0x1210 ;  /* 0x0000121000027802 */ /* 0x000fce0000000f00 */
[----:B---3--:R-:W-:Y:S05]  /*1200*/  CALL.REL.NOINC `($__internal_15_$__cuda_sm20_sqrt_rn_f32_slowpath) ;  /* 0x0000001800507944 */ /* 0x008fea0003c00000 */
[----:B------:R-:W-:Y:S01]  /*1210*/  MOV R2, R25 ;  /* 0x0000001900027202 */ /* 0x000fe20000000f00 */
[----:B------:R-:W-:Y:S06]  /*1220*/  BRA `(.L_x_463) ;  /* 0x0000000000107947 */ /* 0x000fec0003800000 */
.L_x_462:
[----:B------:R-:W-:Y:S01]  /*1230*/  FMUL.FTZ R2, R3, R6 ;  /* 0x0000000603027220 */ /* 0x000fe20000410000 */
[----:B------:R-:W-:-:S03]  /*1240*/  FMUL.FTZ R5, R6, 0.5 ;  /* 0x3f00000006057820 */ /* 0x000fc60000410000 */
[----:B------:R-:W-:-:S04]  /*1250*/  FFMA R3, -R2, R2, R3 ;  /* 0x0000000202037223 */ /* 0x000fc80000000103 */
[----:B------:R-:W-:-:S07]  /*1260*/  FFMA R2, R3, R5, R2 ;  /* 0x0000000503027223 */ /* 0x000fce0000000002 */
.L_x_463:
[----:B------:R-:W-:Y:S05]  /*1270*/  BSYNC.RECONVERGENT B2 ;  /* 0x0000000000027941 */ /* 0x000fea0003800200 */
.L_x_461:
[----:B---3--:R-:W-:-:S04]  /*1280*/  FSETP.GEU.AND P0, PT, R2, R4, PT ;  /* 0x000000040200720b */ /* 0x008fc80003f0e000 */
        /* <DEDUP_REMOVED lines=16> */
.L_x_465:
[----:B------:R-:W-:Y:S05]  /*1390*/  BSYNC.RECONVERGENT B5 ;  /* 0x0000000000057941 */ /* 0x000fea0003800200 */
.L_x_464:
[-C--:B------:R-:W-:Y:S01]  /*13a0*/  FFMA R21, R16, R5.reuse, R21 ;  /* 0x0000000510157223 */ /* 0x080fe20000000015 */
[-C--:B------:R-:W-:Y:S01]  /*13b0*/  FFMA R19, R14, R5.reuse, R19 ;  /* 0x000000050e137223 */ /* 0x080fe20000000013 */
[----:B------:R-:W-:-:S07]  /*13c0*/  FFMA R0, RZ, R5, R0 ;  /* 0x00000005ff007223 */ /* 0x000fce0000000000 */
.L_x_460:
[----:B------:R-:W-:Y:S05]  /*13d0*/  BSYNC.RECONVERGENT B4 ;  /* 0x0000000000047941 */ /* 0x000fea0003800200 */
.L_x_459:
[----:B------:R-:W-:Y:S02]  /*13e0*/  IADD3 R12, P1, PT, R12, 0x4, RZ ;  /* 0x000000040c0c7810 */ /* 0x000fe40007f3e0ff */
[----:B------:R-:W-:Y:S02]  /*13f0*/  IADD3 R28, P0, PT, R28, 0xc, RZ ;  /* 0x0000000c1c1c7810 */ /* 0x000fe40007f1e0ff */
[----:B------:R-:W-:Y:S02]  /*1400*/  IADD3.X R9, PT, PT, RZ, R9, RZ, P1, !PT ;  /* 0x00000009ff097210 */ /* 0x000fe40000ffe4ff */
[----:B------:R-:W-:Y:S01]  /*1410*/  IADD3.X R29, PT, PT, RZ, R29, RZ, P0, !PT ;  /* 0x0000001dff1d7210 */ /* 0x000fe200007fe4ff */
[----:B------:R-:W-:Y:S08]  /*1420*/  @P2 BRA `(.L_x_466) ;  /* 0xfffffffc00202947 */ /* 0x000ff0000383ffff */
[----:B------:R-:W-:Y:S05]  /*1430*/  BSYNC.RECONVERGENT B0 ;  /* 0x0000000000007941 */ /* 0x000fea0003800200 */
.L_x_458:
[----:B------:R-:W-:-:S07]  /*1440*/  MOV R9, R20 ;  /* 0x0000001400097202 */ /* 0x000fce0000000f00 */
.L_x_426:
[----:B------:R-:W-:Y:S05]  /*1450*/  BSYNC.RECONVERGENT B1 ;  /* 0x0000000000017941 */ /* 0x000fea0003800200 */
.L_x_425:
[----:B------:R-:W0:Y:S01]  /*1460*/  LDCU UR4, c[0x0][0x3a0] ;  /* 0x00007400ff0477ac */ /* 0x000e220008000800 */
[----:B------:R-:W-:Y:S01]  /*1470*/  BSSY.RECONVERGENT B0, `(.L_x_467) ;  /* 0x000003d000007945 */ /* 0x000fe20003800200 */
[----:B0-----:R-:W-:-:S13]  /*1480*/  ISETP.GE.AND P0, PT, R9, UR4, PT ;  /* 0x0000000409007c0c */ /* 0x001fda000bf06270 */
[----:B------:R-:W-:Y:S05]  /*1490*/  @P0 BRA `(.L_x_468) ;  /* 0x0000000000e80947 */ /* 0x000fea0003800000 */
[----:B------:R-:W-:Y:S01]  /*14a0*/  ISETP.NE.AND P0, PT, R9, R24, PT ;  /* 0x000000180900720c */ /* 0x000fe20003f05270 */
[----:B------:R-:W-:-:S12]  /*14b0*/  BSSY.RECONVERGENT B1, `(.L_x_469) ;  /* 0x0000037000017945 */ /* 0x000fd80003800200 */
[----:B------:R-:W-:Y:S05]  /*14c0*/  @!P0 BRA `(.L_x_470) ;  /* 0x0000000000d48947 */ /* 0x000fea0003800000 */
[----:B------:R-:W0:Y:S02]  /*14d0*/  LDC.64 R2, c[0x0][0x380] ;  /* 0x0000e000ff027b82 */ /* 0x000e240000000a00 */
[----:B0-----:R-:W-:-:S06]  /*14e0*/  IMAD.WIDE.U32 R2, R9, 0x4, R2 ;  /* 0x0000000409027825 */ /* 0x001fcc00078e0002 */
[----:B------:R-:W2:Y:S02]  /*14f0*/  LDG.E R3, desc[UR8][R2.64] ;  /* 0x0000000802037981 */ /* 0x000ea4000c1e1900 */
[----:B--2---:R-:W-:-:S13]  /*1500*/  ISETP.NE.AND P0, PT, R3, R22, PT ;  /* 0x000000160300720c */ /* 0x004fda0003f05270 */
[----:B------:R-:W-:Y:S05]  /*1510*/  @P0 BRA `(.L_x_470) ;  /* 0x0000000000c00947 */ /* 0x000fea0003800000 */
[----:B------:R-:W0:Y:S01]  /*1520*/  LDC.64 R2, c[0x0][0x390] ;  /* 0x0000e400ff027b82 */ /* 0x000e220000000a00 */
[----:B------:R-:W2:Y:S04]  /*1530*/  LDG.E R12, desc[UR8][R10.64] ;  /* 0x000000080a0c7981 */ /* 0x000ea8000c1e1900 */
[----:B---3--:R-:W3:Y:S01]  /*1540*/  LDG.E R4, desc[UR8][R10.64+0x8] ;  /* 0x000008080a047981 */ /* 0x008ee2000c1e1900 */
[----:B0-----:R-:W-:-:S05]  /*1550*/  IMAD.WIDE.U32 R2, R9, 0xc, R2 ;  /* 0x0000000c09027825 */ /* 0x001fca00078e0002 */
[----:B------:R-:W2:Y:S04]  /*1560*/  LDG.E R5, desc[UR8][R2.64] ;  /* 0x0000000802057981 */ /* 0x000ea8000c1e1900 */
[----:B------:R-:W3:Y:S01]  /*1570*/  LDG.E R7, desc[UR8][R2.64+0x8] ;  /* 0x0000080802077981 */ /* 0x000ee2000c1e1900 */
[----:B------:R-:W-:Y:S01]  /*1580*/  BSSY.RECONVERGENT B2, `(.L_x_471) ;  /* 0x0000012000027945 */ /* 0x000fe20003800200 */
[----:B--2---:R-:W-:Y:S01]  /*1590*/  FADD R12, R12, -R5 ;  /* 0x800000050c0c7221 */ /* 0x004fe20000000000 */
[----:B---3--:R-:W-:-:S03]  /*15a0*/  FADD R4, R4, -R7 ;  /* 0x8000000704047221 */ /* 0x008fc60000000000 */
[----:B------:R-:W-:-:S04]  /*15b0*/  FFMA R5, R12, R12, RZ ;  /* 0x0000000c0c057223 */ /* 0x000fc800000000ff */
[----:B------:R-:W-:-:S05]  /*15c0*/  FFMA R7, R4, R4, R5 ;  /* 0x0000000404077223 */ /* 0x000fca0000000005 */
[----:B------:R-:W-:Y:S01]  /*15d0*/  IADD3 R5, PT, PT, R7, -0xd000000, RZ ;  /* 0xf300000007057810 */ /* 0x000fe20007ffe0ff */
[----:B------:R0:W2:Y:S03]  /*15e0*/  MUFU.RSQ R6, R7 ;  /* 0x0000000700067308 */ /* 0x0000a60000001400 */
[----:B------:R-:W-:-:S13]  /*15f0*/  ISETP.GT.U32.AND P0, PT, R5, 0x727fffff, PT ;  /* 0x727fffff0500780c */ /* 0x000fda0003f04070 */
[----:B0-----:R-:W-:Y:S05]  /*1600*/  @!P0 BRA `(.L_x_472) ;  /* 0x0000000000148947 */ /* 0x001fea0003800000 */
[----:B------:R-:W-:Y:S02]  /*1610*/  MOV R3, R7 ;  /* 0x0000000700037202 */ /* 0x000fe40000000f00 */
[----:B------:R-:W-:-:S07]  /*1620*/  MOV R2, 0x1640 ;  /* 0x0000164000027802 */ /* 0x000fce0000000f00 */
[----:B-12---:R-:W-:Y:S05]  /*1630*/  CALL.REL.NOINC `($__internal_15_$__cuda_sm20_sqrt_rn_f32_slowpath) ;  /* 0x0000001400447944 */ /* 0x006fea0003c00000 */
[----:B------:R-:W-:Y:S01]  /*1640*/  IMAD.MOV.U32 R2, RZ, RZ, R25 ;  /* 0x000000ffff027224 */ /* 0x000fe200078e0019 */
[----:B------:R-:W-:Y:S06]  /*1650*/  BRA `(.L_x_473) ;  /* 0x0000000000107947 */ /* 0x000fec0003800000 */
.L_x_472:
[----:B--2---:R-:W-:Y:S01]  /*1660*/  FMUL.FTZ R2, R7, R6 ;  /* 0x0000000607027220 */ /* 0x004fe20000410000 */
[----:B------:R-:W-:-:S03]  /*1670*/  FMUL.FTZ R5, R6, 0.5 ;  /* 0x3f00000006057820 */ /* 0x000fc60000410000 */
[----:B------:R-:W-:-:S04]  /*1680*/  FFMA R3, -R2, R2, R7 ;  /* 0x0000000202037223 */ /* 0x000fc80000000107 */
[----:B------:R-:W-:-:S07]  /*1690*/  FFMA R2, R3, R5, R2 ;  /* 0x0000000503027223 */ /* 0x000fce0000000002 */
.L_x_473:
[----:B------:R-:W-:Y:S05]  /*16a0*/  BSYNC.RECONVERGENT B2 ;  /* 0x0000000000027941 */ /* 0x000fea0003800200 */
.L_x_471:
[----:B------:R-:W0:Y:S02]  /*16b0*/  LDC R3, c[0x3][0x4] ;  /* 0x00c00100ff037b82 */ /* 0x000e240000000800 */
[----:B0-----:R-:W-:-:S04]  /*16c0*/  FSETP.GEU.AND P0, PT, R2, R3, PT ;  /* 0x000000030200720b */ /* 0x001fc80003f0e000 */
[----:B------:R-:W-:-:S13]  /*16d0*/  FSETP.LEU.OR P0, PT, R2, 9.9999999747524270788e-07, P0 ;  /* 0x358637bd0200780b */ /* 0x000fda000070b400 */
[----:B------:R-:W-:Y:S05]  /*16e0*/  @P0 BRA `(.L_x_470) ;  /* 0x00000000004c0947 */ /* 0x000fea0003800000 */
[----:B------:R-:W0:Y:S01]  /*16f0*/  LDCU UR4, c[0x3][0xc] ;  /* 0x00c00180ff0477ac */ /* 0x000e220008000800 */
[----:B------:R-:W2:Y:S01]  /*1700*/  MUFU.RCP R5, R2 ;  /* 0x0000000200057308 */ /* 0x000ea20000001000 */
[----:B------:R-:W-:Y:S01]  /*1710*/  FADD R3, -R2, R3 ;  /* 0x0000000302037221 */ /* 0x000fe20000000100 */
[----:B------:R-:W-:Y:S03]  /*1720*/  BSSY.RECONVERGENT B4, `(.L_x_474) ;  /* 0x000000c000047945 */ /* 0x000fe60003800200 */
[----:B0-----:R-:W-:Y:S01]  /*1730*/  FMUL R3, R3, UR4 ;  /* 0x0000000403037c20 */ /* 0x001fe20008400000 */
[----:B--2---:R-:W-:-:S03]  /*1740*/  FFMA R6, R5, -R2, 1 ;  /* 0x3f80000005067423 */ /* 0x004fc60000000802 */
[----:B------:R-:W0:Y:S01]  /*1750*/  FCHK P0, R3, R2 ;  /* 0x0000000203007302 */ /* 0x000e220000000000 */
[----:B------:R-:W-:-:S04]  /*1760*/  FFMA R6, R5, R6, R5 ;  /* 0x0000000605067223 */ /* 0x000fc80000000005 */
[----:B------:R-:W-:-:S04]  /*1770*/  FFMA R5, R3, R6, RZ ;  /* 0x0000000603057223 */ /* 0x000fc800000000ff */
[----:B------:R-:W-:-:S04]  /*1780*/  FFMA R7, R5, -R2, R3 ;  /* 0x8000000205077223 */ /* 0x000fc80000000003 */
[----:B------:R-:W-:Y:S01]  /*1790*/  FFMA R5, R6, R7, R5 ;  /* 0x0000000706057223 */ /* 0x000fe20000000005 */
[----:B0-----:R-:W-:Y:S06]  /*17a0*/  @!P0 BRA `(.L_x_475) ;  /* 0x00000000000c8947 */ /* 0x001fec0003800000 */
[----:B------:R-:W-:-:S07]  /*17b0*/  MOV R26, 0x17d0 ;  /* 0x000017d0001a7802 */ /* 0x000fce0000000f00 */
[----:B-1----:R-:W-:Y:S05]  /*17c0*/  CALL.REL.NOINC `($__internal_16_$__cuda_sm3x_div_rn_noftz_f32_slowpath) ;  /* 0x0000001400347944 */ /* 0x002fea0003c00000 */
[----:B------:R-:W-:-:S07]  /*17d0*/  MOV R5, R2 ;  /* 0x0000000200057202 */ /* 0x000fce0000000f00 */
.L_x_475:
[----:B------:R-:W-:Y:S05]  /*17e0*/  BSYNC.RECONVERGENT B4 ;  /* 0x0000000000047941 */ /* 0x000fea0003800200 */
.L_x_474:
[-C--:B------:R-:W-:Y:S01]  /*17f0*/  FFMA R21, R12, R5.reuse, R21 ;  /* 0x000000050c157223 */ /* 0x080fe20000000015 */
[-C--:B------:R-:W-:Y:S01]  /*1800*/  FFMA R19, R4, R5.reuse, R19 ;  /* 0x0000000504137223 */ /* 0x080fe20000000013 */
[----:B------:R-:W-:-:S07]  /*1810*/  FFMA R0, RZ, R5, R0 ;  /* 0x00000005ff007223 */ /* 0x000fce0000000000 */
.L_x_470:
[----:B------:R-:W-:Y:S05]  /*1820*/  BSYNC.RECONVERGENT B1 ;  /* 0x0000000000017941 */ /* 0x000fea0003800200 */
.L_x_469:
[----:B------:R-:W-:-:S07]  /*1830*/  IADD3 R9, PT, PT, R9, 0x1, RZ ;  /* 0x0000000109097810 */ /* 0x000fce0007ffe0ff */
.L_x_468:
[----:B------:R-:W-:Y:S05]  /*1840*/  BSYNC.RECONVERGENT B0 ;  /* 0x0000000000007941 */ /* 0x000fea0003800200 */
.L_x_467:
[----:B------:R-:W0:Y:S01]  /*1850*/  LDCU UR5, c[0x0][0x3a0] ;  /* 0x00007400ff0577ac */ /* 0x000e220008000800 */
[----:B------:R-:W-:Y:S01]  /*1860*/  BSSY.RECONVERGENT B0, `(.L_x_476) ;  /* 0x0000124000007945 */ /* 0x000fe20003800200 */
[----:B------:R-:W2:Y:S01]  /*1870*/  LDCU UR6, c[0x3][0xc] ;  /* 0x00c00180ff0677ac */ /* 0x000ea20008000800 */
[----:B------:R-:W4:Y:S01]  /*1880*/  LDCU UR7, c[0x3][0xc] ;  /* 0x00c00180ff0777ac */ /* 0x000f220008000800 */
[----:B0-----:R-:W-:-:S13]  /*1890*/  ISETP.GE.AND P0, PT, R9, UR5, PT ;  /* 0x0000000509007c0c */ /* 0x001fda000bf06270 */
[----:B--2-4-:R-:W-:Y:S05]  /*18a0*/  @P0 BRA `(.L_x_477) ;  /* 0x00000010007c0947 */ /* 0x014fea0003800000 */
[----:B------:R-:W-:Y:S01]  /*18b0*/  IADD3 R2, PT, PT, -R9, UR5, RZ ;  /* 0x0000000509027c10 */ /* 0x000fe2000fffe1ff */
[----:B------:R-:W-:Y:S01]  /*18c0*/  BSSY.RECONVERGENT B1, `(.L_x_478) ;  /* 0x0000048000017945 */ /* 0x000fe20003800200 */
[----:B------:R-:W-:Y:S02]  /*18d0*/  MOV R12, R9 ;  /* 0x00000009000c7202 */ /* 0x000fe40000000f00 */
[----:B------:R-:W-:-:S13]  /*18e0*/  LOP3.LUT P0, R15, R2, 0x3, RZ, 0xc0, !PT ;  /* 0x00000003020f7812 */ /* 0x000fda000780c0ff */
[----:B------:R-:W-:Y:S05]  /*18f0*/  @!P0 BRA `(.L_x_479) ;  /* 0x0000000400108947 */ /* 0x000fea0003800000 */
[----:B------:R-:W0:Y:S01]  /*1900*/  LDC.64 R2, c[0x0][0x390] ;  /* 0x0000e400ff027b82 */ /* 0x000e220000000a00 */
[----:B------:R-:W-:-:S07]  /*1910*/  IADD3 R15, PT, PT, -R15, RZ, RZ ;  /* 0x000000ff0f0f7210 */ /* 0x000fce0007ffe1ff */
[----:B------:R-:W2:Y:S08]  /*1920*/  LDC.64 R12, c[0x0][0x380] ;  /* 0x0000e000ff0c7b82 */ /* 0x000eb00000000a00 */
[----:B---3--:R-:W3:Y:S01]  /*1930*/  LDC R4, c[0x3][0x4] ;  /* 0x00c00100ff047b82 */ /* 0x008ee20000000800 */
[----:B0-----:R-:W-:-:S03]  /*1940*/  IMAD.WIDE.U32 R2, R9, 0xc, R2 ;  /* 0x0000000c09027825 */ /* 0x001fc600078e0002 */
[----:B------:R-:W-:Y:S01]  /*1950*/  IADD3 R28, P0, PT, R2, 0x8, RZ ;  /* 0x00000008021c7810 */ /* 0x000fe20007f1e0ff */
[----:B--2---:R-:W-:-:S03]  /*1960*/  IMAD.WIDE.U32 R12, R9, 0x4, R12 ;  /* 0x00000004090c7825 */ /* 0x004fc600078e000c */
[----:B------:R-:W-:Y:S02]  /*1970*/  IADD3.X R29, PT, PT, RZ, R3, RZ, P0, !PT ;  /* 0x00000003ff1d7210 */ /* 0x000fe400007fe4ff */
[----:B------:R-:W-:Y:S02]  /*1980*/  MOV R18, R12 ;  /* 0x0000000c00127202 */ /* 0x000fe40000000f00 */
[----:B------:R-:W-:-:S07]  /*1990*/  MOV R12, R9 ;  /* 0x00000009000c7202 */ /* 0x000fce0000000f00 */
.L_x_487:
[----:B------:R-:W-:Y:S02]  /*19a0*/  MOV R3, R13 ;  /* 0x0000000d00037202 */ /* 0x000fe40000000f00 */
        /* <DEDUP_REMOVED lines=24> */
.L_x_483:
[----:B------:R-:W-:Y:S01]  /*1b30*/  FMUL.FTZ R2, R3, R6 ;  /* 0x0000000603027220 */ /* 0x000fe20000410000 */
[----:B------:R-:W-:-:S03]  /*1b40*/  FMUL.FTZ R5, R6, 0.5 ;  /* 0x3f00000006057820 */ /* 0x000fc60000410000 */
[----:B------:R-:W-:-:S04]  /*1b50*/  FFMA R3, -R2, R2, R3 ;  /* 0x0000000202037223 */ /* 0x000fc80000000103 */
[----:B------:R-:W-:-:S07]  /*1b60*/  FFMA R2, R3, R5, R2 ;  /* 0x0000000503027223 */ /* 0x000fce0000000002 */
.L_x_484:
[----:B------:R-:W-:Y:S05]  /*1b70*/  BSYNC.RECONVERGENT B2 ;  /* 0x0000000000027941 */ /* 0x000fea0003800200 */
.L_x_482:
        /* <DEDUP_REMOVED lines=17> */
.L_x_486:
[----:B------:R-:W-:Y:S05]  /*1c90*/  BSYNC.RECONVERGENT B5 ;  /* 0x0000000000057941 */ /* 0x000fea0003800200 */
.L_x_485:
[-C--:B------:R-:W-:Y:S01]  /*1ca0*/  FFMA R21, R16, R5.reuse, R21 ;  /* 0x0000000510157223 */ /* 0x080fe20000000015 */
[-C--:B------:R-:W-:Y:S01]  /*1cb0*/  FFMA R19, R14, R5.reuse, R19 ;  /* 0x000000050e137223 */ /* 0x080fe20000000013 */
[----:B------:R-:W-:-:S07]  /*1cc0*/  FFMA R0, RZ, R5, R0 ;  /* 0x00000005ff007223 */ /* 0x000fce0000000000 */
.L_x_481:
[----:B------:R-:W-:Y:S05]  /*1cd0*/  BSYNC.RECONVERGENT B4 ;  /* 0x0000000000047941 */ /* 0x000fea0003800200 */
.L_x_480:
[----:B------:R-:W-:Y:S01]  /*1ce0*/  IADD3 R18, P1, PT, R18, 0x4, RZ ;  /* 0x0000000412127810 */ /* 0x000fe20007f3e0ff */
[----:B------:R-:W-:Y:S01]  /*1cf0*/  VIADD R12, R12, 0x1 ;  /* 0x000000010c0c7836 */ /* 0x000fe20000000000 */
[----:B------:R-:W-:Y:S02]  /*1d00*/  IADD3 R28, P0, PT, R28, 0xc, RZ ;  /* 0x0000000c1c1c7810 */ /* 0x000fe40007f1e0ff */
[----:B------:R-:W-:Y:S02]  /*1d10*/  IADD3.X R13, PT, PT, RZ, R13, RZ, P1, !PT ;  /* 0x0000000dff0d7210 */ /* 0x000fe40000ffe4ff */
[----:B------:R-:W-:Y:S01]  /*1d20*/  IADD3.X R29, PT, PT, RZ, R29, RZ, P0, !PT ;  /* 0x0000001dff1d7210 */ /* 0x000fe200007fe4ff */
[----:B------:R-:W-:Y:S08]  /*1d30*/  @P2 BRA `(.L_x_487) ;  /* 0xfffffffc00182947 */ /* 0x000ff0000383ffff */
.L_x_479:
[----:B------:R-:W-:Y:S05]  /*1d40*/  BSYNC.RECONVERGENT B1 ;  /* 0x0000000000017941 */ /* 0x000fea0003800200 */
.L_x_478:
[----:B------:R-:W0:Y:S02]  /*1d50*/  LDC R5, c[0x0][0x3a0] ;  /* 0x0000e800ff057b82 */ /* 0x000e240000000800 */
[----:B0-----:R-:W-:-:S04]  /*1d60*/  IADD3 R2, PT, PT, R9, -R5, RZ ;  /* 0x8000000509027210 */ /* 0x001fc80007ffe0ff */
[----:B------:R-:W-:-:S13]  /*1d70*/  ISETP.GT.U32.AND P0, PT, R2, -0x4, PT ;  /* 0xfffffffc0200780c */ /* 0x000fda0003f04070 */
[----:B------:R-:W-:Y:S05]  /*1d80*/  @P0 BRA `(.L_x_477) ;  /* 0x0000000c00440947 */ /* 0x000fea0003800000 */
[----:B------:R-:W0:Y:S01]  /*1d90*/  LDC.64 R2, c[0x0][0x380] ;  /* 0x0000e000ff027b82 */ /* 0x000e220000000a00 */
[----:B------:R-:W-:-:S07]  /*1da0*/  IADD3 R9, PT, PT, R12, -R5, RZ ;  /* 0x800000050c097210 */ /* 0x000fce0007ffe0ff */
[----:B------:R-:W2:Y:S08]  /*1db0*/  LDC.64 R6, c[0x0][0x390] ;  /* 0x0000e400ff067b82 */ /* 0x000eb00000000a00 */
[----:B---3--:R-:W3:Y:S01]  /*1dc0*/  LDC R4, c[0x3][0x4] ;  /* 0x00c00100ff047b82 */ /* 0x008ee20000000800 */
[----:B0-----:R-:W-:-:S03]  /*1dd0*/  IMAD.WIDE.U32 R2, R12, 0x4, R2 ;  /* 0x000000040c027825 */ /* 0x001fc600078e0002 */
[----:B------:R-:W-:Y:S01]  /*1de0*/  IADD3 R28, P0, PT, R2, 0x8, RZ ;  /* 0x00000008021c7810 */ /* 0x000fe20007f1e0ff */
[----:B--2---:R-:W-:-:S03]  /*1df0*/  IMAD.WIDE.U32 R6, R12, 0xc, R6 ;  /* 0x0000000c0c067825 */ /* 0x004fc600078e0006 */
[----:B------:R-:W-:Y:S02]  /*1e00*/  IADD3.X R29, PT, PT, RZ, R3, RZ, P0, !PT ;  /* 0x00000003ff1d7210 */ /* 0x000fe400007fe4ff */
[----:B-1----:R-:W-:-:S04]  /*1e10*/  IADD3 R16, P1, PT, R6, 0x18, RZ ;  /* 0x0000001806107810 */ /* 0x002fc80007f3e0ff */
[----:B------:R-:W-:-:S09]  /*1e20*/  IADD3.X R17, PT, PT, RZ, R7, RZ, P1, !PT ;  /* 0x00000007ff117210 */ /* 0x000fd20000ffe4ff */
.L_x_516:
        /* <DEDUP_REMOVED lines=23> */
.L_x_491:
[----:B------:R-:W-:Y:S01]  /*1fa0*/  FMUL.FTZ R2, R3, R6 ;  /* 0x0000000603027220 */ /* 0x000fe20000410000 */
[----:B------:R-:W-:-:S03]  /*1fb0*/  FMUL.FTZ R5, R6, 0.5 ;  /* 0x3f00000006057820 */ /* 0x000fc60000410000 */
[----:B------:R-:W-:-:S04]  /*1fc0*/  FFMA R3, -R2, R2, R3 ;  /* 0x0000000202037223 */ /* 0x000fc80000000103 */
[----:B------:R-:W-:-:S07]  /*1fd0*/  FFMA R2, R3, R5, R2 ;  /* 0x0000000503027223 */ /* 0x000fce0000000002 */
.L_x_492:
[----:B------:R-:W-:Y:S05]  /*1fe0*/  BSYNC.RECONVERGENT B2 ;  /* 0x0000000000027941 */ /* 0x000fea0003800200 */
.L_x_490:
        /* <DEDUP_REMOVED lines=17> */
.L_x_494:
[----:B------:R-:W-:Y:S05]  /*2100*/  BSYNC.RECONVERGENT B4 ;  /* 0x0000000000047941 */ /* 0x000fea0003800200 */
.L_x_493:
[-C--:B------:R-:W-:Y:S01]  /*2110*/  FFMA R21, R14, R5.reuse, R21 ;  /* 0x000000050e157223 */ /* 0x080fe20000000015 */
[-C--:B------:R-:W-:Y:S01]  /*2120*/  FFMA R19, R12, R5.reuse, R19 ;  /* 0x000000050c137223 */ /* 0x080fe20000000013 */
[----:B------:R-:W-:-:S07]  /*2130*/  FFMA R0, RZ, R5, R0 ;  /* 0x00000005ff007223 */ /* 0x000fce0000000000 */
.L_x_489:
[----:B------:R-:W-:Y:S05]  /*2140*/  BSYNC.RECONVERGENT B1 ;  /* 0x0000000000017941 */ /* 0x000fea0003800200 */
.L_x_488:
[----:B------:R-:W2:Y:S01]  /*2150*/  LDG.E R3, desc[UR8][R28.64+-0x4] ;  /* 0xfffffc081c037981 */ /* 0x000ea2000c1e1900 */
[----:B------:R-:W-:Y:S01]  /*2160*/  BSSY.RECONVERGENT B1, `(.L_x_495) ;  /* 0x000002e000017945 */ /* 0x000fe20003800200 */
        /* <DEDUP_REMOVED lines=19> */
.L_x_498:
[----:B------:R-:W-:Y:S01]  /*22a0*/  FMUL.FTZ R2, R3, R6 ;  /* 0x0000000603027220 */ /* 0x000fe20000410000 */
[----:B------:R-:W-:-:S03]  /*22b0*/  FMUL.FTZ R5, R6, 0.5 ;  /* 0x3f00000006057820 */ /* 0x000fc60000410000 */
[----:B------:R-:W-:-:S04]  /*22c0*/  FFMA R3, -R2, R2, R3 ;  /* 0x0000000202037223 */ /* 0x000fc80000000103 */
[----:B------:R-:W-:-:S07]  /*22d0*/  FFMA R2, R3, R5, R2 ;  /* 0x0000000503027223 */ /* 0x000fce0000000002 */
.L_x_499:
[----:B------:R-:W-:Y:S05]  /*22e0*/  BSYNC.RECONVERGENT B2 ;  /* 0x0000000000027941 */ /* 0x000fea0003800200 */
.L_x_497:
        /* <DEDUP_REMOVED lines=17> */
.L_x_501:
[----:B------:R-:W-:Y:S05]  /*2400*/  BSYNC.RECONVERGENT B4 ;  /* 0x0000000000047941 */ /* 0x000fea0003800200 */
.L_x_500:
[-C--:B------:R-:W-:Y:S01]  /*2410*/  FFMA R21, R14, R5.reuse, R21 ;  /* 0x000000050e157223 */ /* 0x080fe20000000015 */
[-C--:B------:R-:W-:Y:S01]  /*2420*/  FFMA R19, R12, R5.reuse, R19 ;  /* 0x000000050c137223 */ /* 0x080fe20000000013 */
[----:B------:R-:W-:-:S07]  /*2430*/  FFMA R0, RZ, R5, R0 ;  /* 0x00000005ff007223 */ /* 0x000fce0000000000 */
.L_x_496:
[----:B------:R-:W-:Y:S05]  /*2440*/  BSYNC.RECONVERGENT B1 ;  /* 0x0000000000017941 */ /* 0x000fea0003800200 */
.L_x_495:
        /* <DEDUP_REMOVED lines=13> */
[----:B------:R-:W-:Y:S01]  /*2520*/  VIADD R2, R3, 0xf3000000 ;  /* 0xf300000003027836 */ /* 0x000fe20000000000 */
[----:B------:R0:W1:Y:S04]  /*2530*/  MUFU.RSQ R6, R3 ;  /* 0x0000000300067308 */ /* 0x0000680000001400 */
[----:B------:R-:W-:-:S13]  /*2540*/  ISETP.GT.U32.AND P0, PT, R2, 0x727fffff, PT ;  /* 0x727fffff0200780c */ /* 0x000fda0003f04070 */
[----:B01----:R-:W-:Y:S05]  /*2550*/  @!P0 BRA `(.L_x_505) ;  /* 0x0000000000108947 */ /* 0x003fea0003800000 */
[----:B------:R-:W-:-:S07]  /*2560*/  MOV R2, 0x2580 ;  /* 0x0000258000027802 */ /* 0x000fce0000000f00 */
[----:B---3--:R-:W-:Y:S05]  /*2570*/  CALL.REL.NOINC `($__internal_15_$__cuda_sm20_sqrt_rn_f32_slowpath) ;  /* 0x0000000400747944 */ /* 0x008fea0003c00000 */
[----:B------:R-:W-:Y:S01]  /*2580*/  MOV R2, R25 ;  /* 0x0000001900027202 */ /* 0x000fe20000000f00 */
[----:B------:R-:W-:Y:S06]  /*2590*/  BRA `(.L_x_506) ;  /* 0x0000000000107947 */ /* 0x000fec0003800000 */
.L_x_505:
[----:B------:R-:W-:Y:S01]  /*25a0*/  FMUL.FTZ R2, R3, R6 ;  /* 0x0000000603027220 */ /* 0x000fe20000410000 */
[----:B------:R-:W-:-:S03]  /*25b0*/  FMUL.FTZ R5, R6, 0.5 ;  /* 0x3f00000006057820 */ /* 0x000fc60000410000 */
[----:B------:R-:W-:-:S04]  /*25c0*/  FFMA R3, -R2, R2, R3 ;  /* 0x0000000202037223 */ /* 0x000fc80000000103 */
[----:B------:R-:W-:-:S07]  /*25d0*/  FFMA R2, R3, R5, R2 ;  /* 0x0000000503027223 */ /* 0x000fce0000000002 */
.L_x_506:
[----:B------:R-:W-:Y:S05]  /*25e0*/  BSYNC.RECONVERGENT B2 ;  /* 0x0000000000027941 */ /* 0x000fea0003800200 */
.L_x_504:
        /* <DEDUP_REMOVED lines=17> */
.L_x_508:
[----:B------:R-:W-:Y:S05]  /*2700*/  BSYNC.RECONVERGENT B4 ;  /* 0x0000000000047941 */ /* 0x000fea0003800200 */
.L_x_507:
[-C--:B------:R-:W-:Y:S01]  /*2710*/  FFMA R21, R14, R5.reuse, R21 ;  /* 0x000000050e157223 */ /* 0x080fe20000000015 */
[-C--:B------:R-:W-:Y:S01]  /*2720*/  FFMA R19, R12, R5.reuse, R19 ;  /* 0x000000050c137223 */ /* 0x080fe20000000013 */
[----:B------:R-:W-:-:S07]  /*2730*/  FFMA R0, RZ, R5, R0 ;  /* 0x00000005ff007223 */ /* 0x000fce0000000000 */
.L_x_503:
[----:B------:R-:W-:Y:S05]  /*2740*/  BSYNC.RECONVERGENT B1 ;  /* 0x0000000000017941 */ /* 0x000fea0003800200 */
.L_x_502:
        /* <DEDUP_REMOVED lines=21> */
.L_x_512:
[----:B------:R-:W-:Y:S01]  /*28a0*/  FMUL.FTZ R2, R3, R6 ;  /* 0x0000000603027220 */ /* 0x000fe20000410000 */
[----:B------:R-:W-:-:S03]  /*28b0*/  FMUL.FTZ R5, R6, 0.5 ;  /* 0x3f00000006057820 */ /* 0x000fc60000410000 */
[----:B------:R-:W-:-:S04]  /*28c0*/  FFMA R3, -R2, R2, R3 ;  /* 0x0000000202037223 */ /* 0x000fc80000000103 */
[----:B------:R-:W-:-:S07]  /*28d0*/  FFMA R2, R3, R5, R2 ;  /* 0x0000000503027223 */ /* 0x000fce0000000002 */
.L_x_513:
[----:B------:R-:W-:Y:S05]  /*28e0*/  BSYNC.RECONVERGENT B2 ;  /* 0x0000000000027941 */ /* 0x000fea0003800200 */
.L_x_511:
        /* <DEDUP_REMOVED lines=17> */
.L_x_515:
[----:B------:R-:W-:Y:S05]  /*2a00*/  BSYNC.RECONVERGENT B4 ;  /* 0x0000000000047941 */ /* 0x000fea0003800200 */
.L_x_514:
[-C--:B------:R-:W-:Y:S01]  /*2a10*/  FFMA R21, R14, R5.reuse, R21 ;  /* 0x000000050e157223 */ /* 0x080fe20000000015 */
[-C--:B------:R-:W-:Y:S01]  /*2a20*/  FFMA R19, R12, R5.reuse, R19 ;  /* 0x000000050c137223 */ /* 0x080fe20000000013 */
[----:B------:R-:W-:-:S07]  /*2a30*/  FFMA R0, RZ, R5, R0 ;  /* 0x00000005ff007223 */ /* 0x000fce0000000000 */
.L_x_510:
[----:B------:R-:W-:Y:S05]  /*2a40*/  BSYNC.RECONVERGENT B1 ;  /* 0x0000000000017941 */ /* 0x000fea0003800200 */
.L_x_509:
[----:B------:R-:W-:Y:S02]  /*2a50*/  IADD3 R28, P0, PT, R28, 0x10, RZ ;  /* 0x000000101c1c7810 */ /* 0x000fe40007f1e0ff */
[----:B------:R-:W-:Y:S02]  /*2a60*/  IADD3 R16, P1, PT, R16, 0x30, RZ ;  /* 0x0000003010107810 */ /* 0x000fe40007f3e0ff */
[----:B------:R-:W-:Y:S02]  /*2a70*/  IADD3.X R29, PT, PT, RZ, R29, RZ, P0, !PT ;  /* 0x0000001dff1d7210 */ /* 0x000fe400007fe4ff */
[----:B------:R-:W-:Y:S01]  /*2a80*/  IADD3.X R17, PT, PT, RZ, R17, RZ, P1, !PT ;  /* 0x00000011ff117210 */ /* 0x000fe20000ffe4ff */
[----:B------:R-:W-:Y:S08]  /*2a90*/  @P2 BRA `(.L_x_516) ;  /* 0xfffffff000e42947 */ /* 0x000ff0000383ffff */
.L_x_477:
[----:B------:R-:W-:Y:S05]  /*2aa0*/  BSYNC.RECONVERGENT B0 ;  /* 0x0000000000007941 */ /* 0x000fea0003800200 */
.L_x_476:
[----:B------:R-:W0:Y:S01]  /*2ab0*/  LDC.64 R2, c[0x0][0x398] ;  /* 0x0000e600ff027b82 */ /* 0x000e220000000a00 */
[----:B------:R-:W2:Y:S01]  /*2ac0*/  LDCU UR4, c[0x3][0x8] ;  /* 0x00c00100ff0477ac */ /* 0x000ea20008000800 */
[----:B------:R-:W-:Y:S01]  /*2ad0*/  FADD R21, RZ, R21 ;  /* 0x00000015ff157221 */ /* 0x000fe20000000000 */
[----:B------:R-:W-:Y:S01]  /*2ae0*/  FADD R19, RZ, R19 ;  /* 0x00000013ff137221 */ /* 0x000fe20000000000 */
[----:B--2---:R-:W-:Y:S01]  /*2af0*/  FFMA R23, R23, UR4, R0 ;  /* 0x0000000417177c23 */ /* 0x004fe20008000000 */
[----:B0-----:R-:W-:-:S05]  /*2b00*/  IMAD.WIDE R24, R24, 0xc, R2 ;  /* 0x0000000c18187825 */ /* 0x001fca00078e0202 */
[----:B------:R-:W-:Y:S04]  /*2b10*/  REDG.E.ADD.F32.FTZ.RN.STRONG.GPU desc[UR8][R24.64], R21 ;  /* 0x00000015180079a6 */ /* 0x000fe8000c12f308 */
[----:B------:R-:W-:Y:S04]  /*2b20*/  REDG.E.ADD.F32.FTZ.RN.STRONG.GPU desc[UR8][R24.64+0x4], R23 ;  /* 0x00000417180079a6 */ /* 0x000fe8000c12f308 */
[----:B------:R-:W-:Y:S01]  /*2b30*/  REDG.E.ADD.F32.FTZ.RN.STRONG.GPU desc[UR8][R24.64+0x8], R19 ;  /* 0x00000813180079a6 */ /* 0x000fe2000c12f308 */
[----:B------:R-:W-:Y:S05]  /*2b40*/  EXIT ;  /* 0x000000000000794d */ /* 0x000fea0003800000 */
        .weak           $__internal_15_$__cuda_sm20_sqrt_rn_f32_slowpath
        .type           $__internal_15_$__cuda_sm20_sqrt_rn_f32_slowpath,@function
        .size           $__internal_15_$__cuda_sm20_sqrt_rn_f32_slowpath,($__internal_16_$__cuda_sm3x_div_rn_noftz_f32_slowpath - $__internal_15_$__cuda_sm20_sqrt_rn_f32_slowpath)
$__internal_15_$__cuda_sm20_sqrt_rn_f32_slowpath:
        /* <DEDUP_REMOVED lines=10> */
[----:B------:R-:W-:Y:S01]  /*2bf0*/  @P0 FFMA R8, R3, 1.84467440737095516160e+19, RZ ;  /* 0x5f80000003080823 */ /* 0x000fe200000000ff */
[----:B------:R-:W-:-:S03]  /*2c00*/  @!P0 MOV R25, R3 ;  /* 0x0000000300198202 */ /* 0x000fc60000000f00 */
[----:B------:R-:W0:Y:S02]  /*2c10*/  @P0 MUFU.RSQ R5, R8 ;  /* 0x0000000800050308 */ /* 0x000e240000001400 */
[----:B0-----:R-:W-:Y:S01]  /*2c20*/  @P0 FMUL.FTZ R7, R8, R5 ;  /* 0x0000000508070220 */ /* 0x001fe20000410000 */
[----:B------:R-:W-:-:S03]  /*2c30*/  @P0 FMUL.FTZ R5, R5, 0.5 ;  /* 0x3f00000005050820 */ /* 0x000fc60000410000 */
[----:B------:R-:W-:-:S04]  /*2c40*/  @P0 FADD.FTZ R6, -R7, -RZ ;  /* 0x800000ff07060221 */ /* 0x000fc80000010100 */
[----:B------:R-:W-:-:S04]  /*2c50*/  @P0 FFMA R6, R7, R6, R8 ;  /* 0x0000000607060223 */ /* 0x000fc80000000008 */
[----:B------:R-:W-:-:S04]  /*2c60*/  @P0 FFMA R5, R6, R5, R7 ;  /* 0x0000000506050223 */ /* 0x000fc80000000007 */
[----:B------:R-:W-:-:S07]  /*2c70*/  @P0 FMUL.FTZ R25, R5, 2.3283064365386962891e-10 ;  /* 0x2f80000005190820 */ /* 0x000fce0000410000 */
.L_x_517:
[----:B------:R-:W-:-:S04]  /*2c80*/  HFMA2 R3, -RZ, RZ, 0, 0 ;  /* 0x00000000ff037431 */ /* 0x000fc800000001ff */
[----:B------:R-:W-:Y:S05]  /*2c90*/  RET.REL.NODEC R2 `(apply_dag_force) ;  /* 0xffffffd002d87950 */ /* 0x000fea0003c3ffff */
        .weak           $__internal_16_$__cuda_sm3x_div_rn_noftz_f32_slowpath
        .type           $__internal_16_$__cuda_sm3x_div_rn_noftz_f32_slowpath,@function
        .size           $__internal_16_$__cuda_sm3x_div_rn_noftz_f32_slowpath,(.L_x_546 - $__internal_16_$__cuda_sm3x_div_rn_noftz_f32_slowpath)
$__internal_16_$__cuda_sm3x_div_rn_noftz_f32_slowpath:
        /* <DEDUP_REMOVED lines=34> */
.L_x_519:
[----:B------:R-:W-:Y:S01]  /*2ec0*/  LEA R7, R8, 0xc0800000, 0x17 ;  /* 0xc080000008077811 */ /* 0x000fe200078eb8ff */
[----:B------:R-:W-:Y:S01]  /*2ed0*/  BSSY.RECONVERGENT B3, `(.L_x_524) ;  /* 0x0000036000037945 */ /* 0x000fe20003800200 */
[----:B------:R-:W-:Y:S02]  /*2ee0*/  IADD3 R5, PT, PT, R6, -0x7f, RZ ;  /* 0xffffff8106057810 */ /* 0x000fe40007ffe0ff */
[----:B------:R-:W-:Y:S02]  /*2ef0*/  IADD3 R7, PT, PT, -R7, R2, RZ ;  /* 0x0000000207077210 */ /* 0x000fe40007ffe1ff */
[C---:B------:R-:W-:Y:S01]  /*2f00*/  IADD3 R8, PT, PT, R5.reuse, 0x7f, -R8 ;  /* 0x0000007f05087810 */ /* 0x040fe20007ffe808 */
[----:B------:R-:W-:Y:S01]  /*2f10*/  IMAD R6, R5, -0x800000, R3 ;  /* 0xff80000005067824 */ /* 0x000fe200078e0203 */
[----:B------:R0:W1:Y:S02]  /*2f20*/  MUFU.RCP R2, R7 ;  /* 0x0000000700027308 */ /* 0x0000640000001000 */
        /* <DEDUP_REMOVED lines=44> */
.L_x_526:
[----:B------:R-:W-:-:S04]  /*31f0*/  LOP3.LUT R6, R6, 0x80000000, RZ, 0xc0, !PT ;  /* 0x8000000006067812 */ /* 0x000fc800078ec0ff */
[----:B------:R-:W-:Y:S01]  /*3200*/  LOP3.LUT R6, R6, 0x7f800000, RZ, 0xfc, !PT ;  /* 0x7f80000006067812 */ /* 0x000fe200078efcff */
[----:B------:R-:W-:Y:S06]  /*3210*/  BRA `(.L_x_527) ;  /* 0x0000000000047947 */ /* 0x000fec0003800000 */
.L_x_525:
[----:B------:R-:W-:-:S07]  /*3220*/  LEA R6, R25, R6, 0x17 ;  /* 0x0000000619067211 */ /* 0x000fce00078eb8ff */
.L_x_527:
[----:B------:R-:W-:Y:S05]  /*3230*/  BSYNC.RECONVERGENT B3 ;  /* 0x0000000000037941 */ /* 0x000fea0003800200 */
.L_x_524:
[----:B------:R-:W-:Y:S01]  /*3240*/  MOV R2, R6 ;  /* 0x0000000600027202 */ /* 0x000fe20000000f00 */
[----:B------:R-:W-:Y:S06]  /*3250*/  BRA `(.L_x_528) ;  /* 0x0000000000207947 */ /* 0x000fec0003800000 */
.L_x_523:
[----:B------:R-:W-:-:S04]  /*3260*/  LOP3.LUT R2, R2, 0x80000000, R3, 0x48, !PT ;  /* 0x8000000002027812 */ /* 0x000fc800078e4803 */
[----:B------:R-:W-:Y:S01]  /*3270*/  LOP3.LUT R2, R2, 0x7f800000, RZ, 0xfc, !PT ;  /* 0x7f80000002027812 */ /* 0x000fe200078efcff */
[----:B------:R-:W-:Y:S06]  /*3280*/  BRA `(.L_x_528) ;  /* 0x0000000000147947 */ /* 0x000fec0003800000 */
.L_x_522:
[----:B------:R-:W-:Y:S01]  /*3290*/  LOP3.LUT R2, R2, 0x80000000, R3, 0x48, !PT ;  /* 0x8000000002027812 */ /* 0x000fe200078e4803 */
[----:B------:R-:W-:Y:S06]  /*32a0*/  BRA `(.L_x_528) ;  /* 0x00000000000c7947 */ /* 0x000fec0003800000 */
.L_x_521:
[----:B------:R-:W0:Y:S01]  /*32b0*/  MUFU.RSQ R2, -QNAN ;  /* 0xffc0000000027908 */ /* 0x000e220000001400 */
[----:B------:R-:W-:Y:S05]  /*32c0*/  BRA `(.L_x_528) ;  /* 0x0000000000047947 */ /* 0x000fea0003800000 */
.L_x_520:
[----:B------:R-:W-:-:S07]  /*32d0*/  FADD.FTZ R2, R3, R2 ;  /* 0x0000000203027221 */ /* 0x000fce0000010000 */
.L_x_528:
[----:B------:R-:W-:Y:S05]  /*32e0*/  BSYNC.RECONVERGENT B2 ;  /* 0x0000000000027941 */ /* 0x000fea0003800200 */
.L_x_518:
[----:B------:R-:W-:-:S04]  /*32f0*/  HFMA2 R27, -RZ, RZ, 0, 0 ;  /* 0x00000000ff1b7431 */ /* 0x000fc800000001ff */
[----:B0-----:R-:W-:Y:S05]  /*3300*/  RET.REL.NODEC R26 `(apply_dag_force) ;  /* 0xffffffcc1a3c7950 */ /* 0x001fea0003c3ffff */
.L_x_529:
        /* <DEDUP_REMOVED lines=15> */
.L_x_546:


//--------------------- .nv.shared.reserved.0     --------------------------
	.section	.nv.shared.reserved.0,"aw",@nobits
	.weak		__nv_reservedSMEM_offset_0_alias
	.size		__nv_reservedSMEM_offset_0_alias, 0, 64
	.other		__nv_reservedSMEM_offset_0_alias,@"STO_CUDA_RESERVED_SHARED STV_DEFAULT"
__nv_reservedSMEM_offset_0_alias:
	.zero		0
	.zero		64


//--------------------- .nv.constant0.finalize_role_centroids --------------------------
	.section	.nv.constant0.finalize_role_centroids,"a",@progbits
	.sectionflags	@""
	.align	4
.nv.constant0.finalize_role_centroids:
	.zero		912


//--------------------- .nv.constant0.calculate_role_centroids --------------------------
	.section	.nv.constant0.calculate_role_centroids,"a",@progbits
	.sectionflags	@""
	.align	4
.nv.constant0.calculate_role_centroids:
	.zero		932


//--------------------- .nv.constant0.finalize_physicality_centroids --------------------------
	.section	.nv.constant0.finalize_physicality_centroids,"a",@progbits
	.sectionflags	@""
	.align	4
.nv.constant0.finalize_physicality_centroids:
	.zero		912


//--------------------- .nv.constant0.calculate_physicality_centroids --------------------------
	.section	.nv.constant0.calculate_physicality_centroids,"a",@progbits
	.sectionflags	@""
	.align	4
.nv.constant0.calculate_physicality_centroids:
	.zero		932


//--------------------- .nv.constant0.apply_maturity_layout_force --------------------------
	.section	.nv.constant0.apply_maturity_layout_force,"a",@progbits
	.sectionflags	@""
	.align	4
.nv.constant0.apply_maturity_layout_force:
	.zero		924


//--------------------- .nv.constant0.apply_role_cluster_force --------------------------
	.section	.nv.constant0.apply_role_cluster_force,"a",@progbits
	.sectionflags	@""
	.align	4
.nv.constant0.apply_role_cluster_force:
	.zero		932


//--------------------- .nv.constant0.apply_physicality_cluster_force --------------------------
	.section	.nv.constant0.apply_physicality_cluster_force,"a",@progbits
	.sectionflags	@""
	.align	4
.nv.constant0.apply_physicality_cluster_force:
	.zero		932


//--------------------- .nv.constant0.apply_ontology_relationship_force --------------------------
	.section	.nv.constant0.apply_ontology_relationship_force,"a",@progbits
	.sectionflags	@""
	.align	4
.nv.constant0.apply_ontology_relationship_force:
	.zero		948


//--------------------- .nv.constant0.finalize_type_centroids --------------------------
	.section	.nv.constant0.finalize_type_centroids,"a",@progbits
	.sectionflags	@""
	.align	4
.nv.constant0.finalize_type_centroids:
	.zero		916


//--------------------- .nv.constant0.calculate_type_centroids --------------------------
	.section	.nv.constant0.calculate_type_centroids,"a",@progbits
	.sectionflags	@""
	.align	4
.nv.constant0.calculate_type_centroids:
	.zero		936


//--------------------- .nv.constant0.calculate_hierarchy_levels --------------------------
	.section	.nv.constant0.calculate_hierarchy_levels,"a",@progbits
	.sectionflags	@""
	.align	4
.nv.constant0.calculate_hierarchy_levels:
	.zero		944


//--------------------- .nv.constant0.apply_attribute_spring_force --------------------------
	.section	.nv.constant0.apply_attribute_spring_force,"a",@progbits
	.sectionflags	@""
	.align	4
.nv.constant0.apply_attribute_spring_force:
	.zero		948


//--------------------- .nv.constant0.apply_collision_force --------------------------
	.section	.nv.constant0.apply_collision_force,"a",@progbits
	.sectionflags	@""
	.align	4
.nv.constant0.apply_collision_force:
	.zero		924


//--------------------- .nv.constant0.apply_type_cluster_force --------------------------
	.section	.nv.constant0.apply_type_cluster_force,"a",@progbits
	.sectionflags	@""
	.align	4
.nv.constant0.apply_type_cluster_force:
	.zero		936


//--------------------- .nv.constant0.apply_dag_force --------------------------
	.section	.nv.constant0.apply_dag_force,"a",@progbits
	.sectionflags	@""
	.align	4
.nv.constant0.apply_dag_force:
	.zero		932


//--------------------- SYMBOLS --------------------------

	.type		.nv.reservedSmem.offset0,@object
	.size		.nv.reservedSmem.offset0,0x4
